//
// Generated by NVIDIA NVVM Compiler
//
// Compiler Build ID: CL-36424714
// Cuda compilation tools, release 13.0, V13.0.88
// Based on NVVM 20.0.0
//

.version 9.0
.target sm_100
.address_size 64

	// .globl	dec_osc_batch_f32
.func  (.param .align 16 .b8 func_retval0[16]) __internal_trig_reduction_slowpathd
(
	.param .b64 __internal_trig_reduction_slowpathd_param_0
)
;
.global .align 8 .b8 __cudart_i2opi_d[144] = {8, 93, 141, 31, 177, 95, 251, 107, 234, 146, 82, 138, 247, 57, 7, 61, 123, 241, 229, 235, 199, 186, 39, 117, 45, 234, 95, 158, 102, 63, 70, 79, 183, 9, 203, 39, 207, 126, 54, 109, 31, 109, 10, 90, 139, 17, 47, 239, 15, 152, 5, 222, 255, 151, 248, 31, 59, 40, 249, 189, 139, 95, 132, 156, 244, 57, 83, 131, 57, 214, 145, 57, 65, 126, 95, 180, 38, 112, 156, 233, 132, 68, 187, 46, 245, 53, 130, 232, 62, 167, 41, 177, 28, 235, 29, 254, 28, 146, 209, 9, 234, 46, 73, 6, 224, 210, 77, 66, 58, 110, 36, 183, 97, 197, 187, 222, 171, 99, 81, 254, 65, 144, 67, 60, 153, 149, 98, 219, 192, 221, 52, 245, 209, 87, 39, 252, 41, 21, 68, 78, 110, 131, 249, 162};

.visible .entry dec_osc_batch_f32(
	.param .u64 .ptr .align 1 dec_osc_batch_f32_param_0,
	.param .u64 .ptr .align 1 dec_osc_batch_f32_param_1,
	.param .u64 .ptr .align 1 dec_osc_batch_f32_param_2,
	.param .u32 dec_osc_batch_f32_param_3,
	.param .u32 dec_osc_batch_f32_param_4,
	.param .u32 dec_osc_batch_f32_param_5,
	.param .u64 .ptr .align 1 dec_osc_batch_f32_param_6
)
{
	.reg .pred 	%p<80>;
	.reg .b32 	%r<212>;
	.reg .b32 	%f<18>;
	.reg .b64 	%rd<66>;
	.reg .b64 	%fd<277>;

	ld.param.u64 	%rd7, [dec_osc_batch_f32_param_0];
	ld.param.u64 	%rd8, [dec_osc_batch_f32_param_1];
	ld.param.u32 	%r91, [dec_osc_batch_f32_param_3];
	ld.param.u32 	%r92, [dec_osc_batch_f32_param_4];
	ld.param.u64 	%rd9, [dec_osc_batch_f32_param_6];
	cvta.to.global.u64 	%rd1, %rd9;
	cvta.to.global.u64 	%rd2, %rd7;
	cvta.to.global.u64 	%rd3, %rd8;
	mov.u32 	%r94, %ctaid.x;
	mov.u32 	%r1, %ntid.x;
	mov.u32 	%r95, %tid.x;
	mad.lo.s32 	%r185, %r94, %r1, %r95;
	setp.ge.s32 	%p1, %r185, %r92;
	@%p1 bra 	$L__BB0_87;
	ld.param.u32 	%r182, [dec_osc_batch_f32_param_5];
	add.s32 	%r3, %r182, 2;
	min.s32 	%r4, %r91, %r3;
	setp.gt.s32 	%p2, %r182, -1;
	setp.gt.s32 	%p3, %r91, %r182;
	and.pred  	%p4, %p2, %p3;
	sub.s32 	%r96, %r91, %r182;
	setp.gt.s32 	%p5, %r96, 1;
	add.s32 	%r5, %r182, 1;
	mov.u32 	%r97, %nctaid.x;
	mul.lo.s32 	%r6, %r1, %r97;
	and.pred  	%p6, %p4, %p5;
	@%p6 bra 	$L__BB0_14;
	add.s32 	%r7, %r4, -1;
	and.b32  	%r8, %r4, 7;
	add.s32 	%r9, %r8, -1;
	and.b32  	%r10, %r4, 3;
	and.b32  	%r11, %r4, 2147483640;
	and.b32  	%r12, %r4, 1;
	neg.s32 	%r13, %r11;
	add.s64 	%rd4, %rd1, 16;
$L__BB0_3:
	setp.gt.s32 	%p71, %r4, 0;
	mul.lo.s32 	%r15, %r185, %r91;
	@%p71 bra 	$L__BB0_5;
$L__BB0_4:
	add.s32 	%r185, %r185, %r6;
	setp.lt.s32 	%p79, %r185, %r92;
	@%p79 bra 	$L__BB0_3;
	bra.uni 	$L__BB0_87;
$L__BB0_5:
	setp.lt.u32 	%p72, %r7, 7;
	mov.b32 	%r189, 0;
	mov.u32 	%r186, %r15;
	mov.u32 	%r187, %r13;
	@%p72 bra 	$L__BB0_6;
	bra.uni 	$L__BB0_88;
$L__BB0_6:
	setp.eq.s32 	%p74, %r8, 0;
	@%p74 bra 	$L__BB0_4;
	setp.lt.u32 	%p75, %r9, 3;
	@%p75 bra 	$L__BB0_9;
	add.s32 	%r176, %r189, %r15;
	mul.wide.s32 	%rd59, %r176, 4;
	add.s64 	%rd60, %rd1, %rd59;
	mov.b32 	%r177, 2143289344;
	st.global.u32 	[%rd60], %r177;
	st.global.u32 	[%rd60+4], %r177;
	st.global.u32 	[%rd60+8], %r177;
	st.global.u32 	[%rd60+12], %r177;
	add.s32 	%r189, %r189, 4;
$L__BB0_9:
	setp.eq.s32 	%p76, %r10, 0;
	@%p76 bra 	$L__BB0_4;
	setp.eq.s32 	%p77, %r10, 1;
	@%p77 bra 	$L__BB0_12;
	add.s32 	%r178, %r189, %r15;
	mul.wide.s32 	%rd61, %r178, 4;
	add.s64 	%rd62, %rd1, %rd61;
	mov.b32 	%r179, 2143289344;
	st.global.u32 	[%rd62], %r179;
	st.global.u32 	[%rd62+4], %r179;
	add.s32 	%r189, %r189, 2;
$L__BB0_12:
	setp.eq.s32 	%p78, %r12, 0;
	@%p78 bra 	$L__BB0_4;
	add.s32 	%r180, %r189, %r15;
	mul.wide.s32 	%rd63, %r180, 4;
	add.s64 	%rd64, %rd1, %rd63;
	mov.b32 	%r181, 2143289344;
	st.global.u32 	[%rd64], %r181;
	bra.uni 	$L__BB0_4;
$L__BB0_14:
	setp.ge.s32 	%p7, %r5, %r91;
	@%p7 bra 	$L__BB0_68;
	setp.ge.s32 	%p26, %r3, %r91;
	@%p26 bra 	$L__BB0_49;
	ld.param.u32 	%r183, [dec_osc_batch_f32_param_5];
	and.b32  	%r26, %r4, 7;
	sub.s32 	%r126, %r91, %r183;
	add.s32 	%r127, %r126, -2;
	add.s32 	%r27, %r126, -3;
	xor.b32  	%r128, %r91, 2;
	sub.s32 	%r129, %r128, %r183;
	and.b32  	%r28, %r129, 3;
	and.b32  	%r29, %r127, 3;
	and.b32  	%r30, %r127, -4;
	and.b32  	%r31, %r129, 1;
	mul.wide.u32 	%rd30, %r5, 4;
	add.s64 	%rd5, %rd2, %rd30;
$L__BB0_17:
	ld.param.u64 	%rd65, [dec_osc_batch_f32_param_2];
	setp.gt.s32 	%p45, %r4, 0;
	mul.lo.s32 	%r33, %r185, %r91;
	mul.wide.s32 	%rd31, %r185, 4;
	add.s64 	%rd32, %rd3, %rd31;
	ld.global.nc.u32 	%r34, [%rd32];
	cvta.to.global.u64 	%rd33, %rd65;
	add.s64 	%rd34, %rd33, %rd31;
	ld.global.nc.f32 	%f1, [%rd34];
	@%p45 bra 	$L__BB0_38;
$L__BB0_18:
	setp.lt.s32 	%p54, %r34, 2;
	setp.gt.s32 	%p55, %r34, %r91;
	or.pred  	%p56, %p54, %p55;
	@%p56 bra 	$L__BB0_37;
	mov.f64 	%fd83, 0d0000000000000000;
	mov.f64 	%fd84, 0d7FF0000000000000;
	mul.rn.f64 	%fd256, %fd84, %fd83;
	cvt.rn.f64.u32 	%fd2, %r34;
	mov.f64 	%fd85, 0d4011C4D339C8C6CB;
	div.rn.f64 	%fd3, %fd85, %fd2;
	setp.eq.f64 	%p57, %fd3, 0d7FF0000000000000;
	mov.b32 	%r193, 0;
	mov.f64 	%fd253, %fd256;
	@%p57 bra 	$L__BB0_22;
	mul.f64 	%fd86, %fd3, 0d3FE45F306DC9C883;
	cvt.rni.s32.f64 	%r193, %fd86;
	cvt.rn.f64.s32 	%fd87, %r193;
	fma.rn.f64 	%fd88, %fd87, 0dBFF921FB54442D18, %fd3;
	fma.rn.f64 	%fd89, %fd87, 0dBC91A62633145C00, %fd88;
	fma.rn.f64 	%fd253, %fd87, 0dB97B839A252049C0, %fd89;
	setp.ltu.f64 	%p58, %fd3, 0d41E0000000000000;
	@%p58 bra 	$L__BB0_22;
	{ // callseq 4, 0
	.param .b64 param0;
	st.param.f64 	[param0], %fd3;
	.param .align 16 .b8 retval0[16];
	call.uni (retval0), 
	__internal_trig_reduction_slowpathd, 
	(
	param0
	);
	ld.param.f64 	%fd253, [retval0];
	ld.param.b32 	%r193, [retval0+8];
	} // callseq 4
$L__BB0_22:
	mul.rn.f64 	%fd91, %fd253, %fd253;
	fma.rn.f64 	%fd92, %fd91, 0dBDA8FF8320FD8164, 0d3E21EEA7C1EF8528;
	fma.rn.f64 	%fd93, %fd92, %fd91, 0dBE927E4F8E06E6D9;
	fma.rn.f64 	%fd94, %fd93, %fd91, 0d3EFA01A019DDBCE9;
	fma.rn.f64 	%fd95, %fd94, %fd91, 0dBF56C16C16C15D47;
	fma.rn.f64 	%fd96, %fd95, %fd91, 0d3FA5555555555551;
	fma.rn.f64 	%fd97, %fd96, %fd91, 0dBFE0000000000000;
	fma.rn.f64 	%fd98, %fd97, %fd91, 0d3FF0000000000000;
	fma.rn.f64 	%fd99, %fd91, 0d3DE5DB65F9785EBA, 0dBE5AE5F12CB0D246;
	fma.rn.f64 	%fd100, %fd99, %fd91, 0d3EC71DE369ACE392;
	fma.rn.f64 	%fd101, %fd100, %fd91, 0dBF2A01A019DB62A1;
	fma.rn.f64 	%fd102, %fd101, %fd91, 0d3F81111111110818;
	fma.rn.f64 	%fd103, %fd102, %fd91, 0dBFC5555555555554;
	fma.rn.f64 	%fd104, %fd103, %fd91, 0d0000000000000000;
	fma.rn.f64 	%fd105, %fd104, %fd253, %fd253;
	and.b32  	%r146, %r193, 1;
	setp.eq.b32 	%p59, %r146, 1;
	{
	.reg .b32 %temp; 
	mov.b64 	{%temp, %r147}, %fd105;
	}
	{
	.reg .b32 %temp; 
	mov.b64 	{%r148, %temp}, %fd105;
	}
	xor.b32  	%r149, %r147, -2147483648;
	mov.b64 	%fd106, {%r148, %r149};
	selp.f64 	%fd254, %fd98, %fd105, %p59;
	selp.f64 	%fd255, %fd106, %fd98, %p59;
	and.b32  	%r150, %r193, 2;
	setp.eq.s32 	%p60, %r150, 0;
	@%p60 bra 	$L__BB0_24;
	{
	.reg .b32 %temp; 
	mov.b64 	{%temp, %r151}, %fd254;
	}
	{
	.reg .b32 %temp; 
	mov.b64 	{%r152, %temp}, %fd254;
	}
	xor.b32  	%r153, %r151, -2147483648;
	mov.b64 	%fd254, {%r152, %r153};
	{
	.reg .b32 %temp; 
	mov.b64 	{%temp, %r154}, %fd255;
	}
	{
	.reg .b32 %temp; 
	mov.b64 	{%r155, %temp}, %fd255;
	}
	xor.b32  	%r156, %r154, -2147483648;
	mov.b64 	%fd255, {%r155, %r156};
$L__BB0_24:
	add.f64 	%fd107, %fd254, 0dBFF0000000000000;
	div.rn.f64 	%fd108, %fd107, %fd255;
	add.f64 	%fd109, %fd108, 0d3FF0000000000000;
	mul.f64 	%fd110, %fd109, 0d3FE0000000000000;
	mov.f64 	%fd111, 0d3FF0000000000000;
	sub.f64 	%fd112, %fd111, %fd110;
	mul.f64 	%fd13, %fd112, %fd112;
	sub.f64 	%fd14, %fd111, %fd109;
	add.f64 	%fd15, %fd14, %fd14;
	mul.f64 	%fd113, %fd2, 0d3FE0000000000000;
	mov.f64 	%fd114, 0d4011C4D339C8C6CB;
	div.rn.f64 	%fd16, %fd114, %fd113;
	setp.eq.f64 	%p61, %fd16, 0d7FF0000000000000;
	mov.b32 	%r194, 0;
	@%p61 bra 	$L__BB0_27;
	mul.f64 	%fd115, %fd16, 0d3FE45F306DC9C883;
	cvt.rni.s32.f64 	%r194, %fd115;
	cvt.rn.f64.s32 	%fd116, %r194;
	fma.rn.f64 	%fd117, %fd116, 0dBFF921FB54442D18, %fd16;
	fma.rn.f64 	%fd118, %fd116, 0dBC91A62633145C00, %fd117;
	fma.rn.f64 	%fd256, %fd116, 0dB97B839A252049C0, %fd118;
	setp.ltu.f64 	%p62, %fd16, 0d41E0000000000000;
	@%p62 bra 	$L__BB0_27;
	{ // callseq 5, 0
	.param .b64 param0;
	st.param.f64 	[param0], %fd16;
	.param .align 16 .b8 retval0[16];
	call.uni (retval0), 
	__internal_trig_reduction_slowpathd, 
	(
	param0
	);
	ld.param.f64 	%fd256, [retval0];
	ld.param.b32 	%r194, [retval0+8];
	} // callseq 5
$L__BB0_27:
	mul.rn.f64 	%fd120, %fd256, %fd256;
	fma.rn.f64 	%fd121, %fd120, 0dBDA8FF8320FD8164, 0d3E21EEA7C1EF8528;
	fma.rn.f64 	%fd122, %fd121, %fd120, 0dBE927E4F8E06E6D9;
	fma.rn.f64 	%fd123, %fd122, %fd120, 0d3EFA01A019DDBCE9;
	fma.rn.f64 	%fd124, %fd123, %fd120, 0dBF56C16C16C15D47;
	fma.rn.f64 	%fd125, %fd124, %fd120, 0d3FA5555555555551;
	fma.rn.f64 	%fd126, %fd125, %fd120, 0dBFE0000000000000;
	fma.rn.f64 	%fd127, %fd126, %fd120, 0d3FF0000000000000;
	fma.rn.f64 	%fd128, %fd120, 0d3DE5DB65F9785EBA, 0dBE5AE5F12CB0D246;
	fma.rn.f64 	%fd129, %fd128, %fd120, 0d3EC71DE369ACE392;
	fma.rn.f64 	%fd130, %fd129, %fd120, 0dBF2A01A019DB62A1;
	fma.rn.f64 	%fd131, %fd130, %fd120, 0d3F81111111110818;
	fma.rn.f64 	%fd132, %fd131, %fd120, 0dBFC5555555555554;
	fma.rn.f64 	%fd133, %fd132, %fd120, 0d0000000000000000;
	fma.rn.f64 	%fd134, %fd133, %fd256, %fd256;
	and.b32  	%r159, %r194, 1;
	setp.eq.b32 	%p63, %r159, 1;
	{
	.reg .b32 %temp; 
	mov.b64 	{%temp, %r160}, %fd134;
	}
	{
	.reg .b32 %temp; 
	mov.b64 	{%r161, %temp}, %fd134;
	}
	xor.b32  	%r162, %r160, -2147483648;
	mov.b64 	%fd135, {%r161, %r162};
	selp.f64 	%fd257, %fd127, %fd134, %p63;
	selp.f64 	%fd258, %fd135, %fd127, %p63;
	and.b32  	%r163, %r194, 2;
	setp.eq.s32 	%p64, %r163, 0;
	@%p64 bra 	$L__BB0_29;
	{
	.reg .b32 %temp; 
	mov.b64 	{%temp, %r164}, %fd257;
	}
	{
	.reg .b32 %temp; 
	mov.b64 	{%r165, %temp}, %fd257;
	}
	xor.b32  	%r166, %r164, -2147483648;
	mov.b64 	%fd257, {%r165, %r166};
	{
	.reg .b32 %temp; 
	mov.b64 	{%temp, %r167}, %fd258;
	}
	{
	.reg .b32 %temp; 
	mov.b64 	{%r168, %temp}, %fd258;
	}
	xor.b32  	%r169, %r167, -2147483648;
	mov.b64 	%fd258, {%r168, %r169};
$L__BB0_29:
	ld.param.u32 	%r184, [dec_osc_batch_f32_param_5];
	setp.lt.u32 	%p65, %r27, 3;
	add.f64 	%fd137, %fd257, 0dBFF0000000000000;
	div.rn.f64 	%fd138, %fd137, %fd258;
	add.f64 	%fd139, %fd138, 0d3FF0000000000000;
	fma.rn.f64 	%fd140, %fd139, 0dBFE0000000000000, 0d3FF0000000000000;
	mul.f64 	%fd26, %fd140, %fd140;
	mov.f64 	%fd141, 0d3FF0000000000000;
	sub.f64 	%fd142, %fd141, %fd139;
	add.f64 	%fd27, %fd142, %fd142;
	cvt.f64.f32 	%fd143, %f1;
	mul.f64 	%fd28, %fd143, 0d4059000000000000;
	ld.global.nc.f32 	%f2, [%rd5];
	cvt.f64.f32 	%fd267, %f2;
	mul.wide.u32 	%rd43, %r184, 4;
	add.s64 	%rd44, %rd2, %rd43;
	ld.global.nc.f32 	%f3, [%rd44];
	cvt.f64.f32 	%fd268, %f3;
	neg.f64 	%fd144, %fd14;
	mul.f64 	%fd31, %fd14, %fd144;
	neg.f64 	%fd145, %fd142;
	mul.f64 	%fd32, %fd142, %fd145;
	mov.f64 	%fd265, 0d0000000000000000;
	mov.u32 	%r197, %r3;
	mov.f64 	%fd266, %fd265;
	mov.f64 	%fd269, %fd267;
	mov.f64 	%fd270, %fd268;
	@%p65 bra 	$L__BB0_32;
	mov.b32 	%r196, 0;
	mov.f64 	%fd265, 0d0000000000000000;
	mov.u32 	%r197, %r3;
	mov.f64 	%fd269, %fd267;
	mov.f64 	%fd270, %fd268;
$L__BB0_31:
	.pragma "nounroll";
	mul.wide.u32 	%rd45, %r197, 4;
	add.s64 	%rd46, %rd2, %rd45;
	ld.global.nc.f32 	%f4, [%rd46];
	cvt.f64.f32 	%fd147, %f4;
	add.f64 	%fd148, %fd269, %fd269;
	sub.f64 	%fd149, %fd147, %fd148;
	add.f64 	%fd150, %fd270, %fd149;
	mul.f64 	%fd151, %fd31, %fd268;
	fma.rn.f64 	%fd152, %fd15, %fd267, %fd151;
	fma.rn.f64 	%fd153, %fd13, %fd150, %fd152;
	sub.f64 	%fd154, %fd147, %fd153;
	sub.f64 	%fd155, %fd269, %fd267;
	sub.f64 	%fd156, %fd270, %fd268;
	add.f64 	%fd157, %fd155, %fd155;
	sub.f64 	%fd158, %fd154, %fd157;
	add.f64 	%fd159, %fd156, %fd158;
	mul.f64 	%fd160, %fd32, %fd266;
	fma.rn.f64 	%fd161, %fd27, %fd265, %fd160;
	fma.rn.f64 	%fd162, %fd26, %fd159, %fd161;
	div.rn.f64 	%fd163, %fd162, %fd147;
	mul.f64 	%fd164, %fd28, %fd163;
	cvt.rn.f32.f64 	%f5, %fd164;
	add.s32 	%r171, %r197, %r33;
	mul.wide.s32 	%rd47, %r171, 4;
	add.s64 	%rd48, %rd1, %rd47;
	st.global.f32 	[%rd48], %f5;
	ld.global.nc.f32 	%f6, [%rd46+4];
	cvt.f64.f32 	%fd165, %f6;
	add.f64 	%fd166, %fd147, %fd147;
	sub.f64 	%fd167, %fd165, %fd166;
	add.f64 	%fd168, %fd269, %fd167;
	mul.f64 	%fd169, %fd31, %fd267;
	fma.rn.f64 	%fd170, %fd15, %fd153, %fd169;
	fma.rn.f64 	%fd171, %fd13, %fd168, %fd170;
	sub.f64 	%fd172, %fd165, %fd171;
	add.f64 	%fd173, %fd154, %fd154;
	sub.f64 	%fd174, %fd172, %fd173;
	add.f64 	%fd175, %fd155, %fd174;
	mul.f64 	%fd176, %fd32, %fd265;
	fma.rn.f64 	%fd177, %fd27, %fd162, %fd176;
	fma.rn.f64 	%fd178, %fd26, %fd175, %fd177;
	div.rn.f64 	%fd179, %fd178, %fd165;
	mul.f64 	%fd180, %fd28, %fd179;
	cvt.rn.f32.f64 	%f7, %fd180;
	st.global.f32 	[%rd48+4], %f7;
	ld.global.nc.f32 	%f8, [%rd46+8];
	cvt.f64.f32 	%fd270, %f8;
	add.f64 	%fd181, %fd165, %fd165;
	sub.f64 	%fd182, %fd270, %fd181;
	add.f64 	%fd183, %fd182, %fd147;
	mul.f64 	%fd184, %fd31, %fd153;
	fma.rn.f64 	%fd185, %fd15, %fd171, %fd184;
	fma.rn.f64 	%fd268, %fd13, %fd183, %fd185;
	sub.f64 	%fd186, %fd270, %fd268;
	add.f64 	%fd187, %fd172, %fd172;
	sub.f64 	%fd188, %fd186, %fd187;
	add.f64 	%fd189, %fd154, %fd188;
	mul.f64 	%fd190, %fd32, %fd162;
	fma.rn.f64 	%fd191, %fd27, %fd178, %fd190;
	fma.rn.f64 	%fd266, %fd26, %fd189, %fd191;
	div.rn.f64 	%fd192, %fd266, %fd270;
	mul.f64 	%fd193, %fd28, %fd192;
	cvt.rn.f32.f64 	%f9, %fd193;
	st.global.f32 	[%rd48+8], %f9;
	ld.global.nc.f32 	%f10, [%rd46+12];
	cvt.f64.f32 	%fd269, %f10;
	add.f64 	%fd194, %fd270, %fd270;
	sub.f64 	%fd195, %fd269, %fd194;
	add.f64 	%fd196, %fd195, %fd165;
	mul.f64 	%fd197, %fd31, %fd171;
	fma.rn.f64 	%fd198, %fd15, %fd268, %fd197;
	fma.rn.f64 	%fd267, %fd13, %fd196, %fd198;
	sub.f64 	%fd199, %fd269, %fd267;
	add.f64 	%fd200, %fd186, %fd186;
	sub.f64 	%fd201, %fd199, %fd200;
	add.f64 	%fd202, %fd172, %fd201;
	mul.f64 	%fd203, %fd32, %fd178;
	fma.rn.f64 	%fd204, %fd27, %fd266, %fd203;
	fma.rn.f64 	%fd265, %fd26, %fd202, %fd204;
	div.rn.f64 	%fd205, %fd265, %fd269;
	mul.f64 	%fd206, %fd28, %fd205;
	cvt.rn.f32.f64 	%f11, %fd206;
	st.global.f32 	[%rd48+12], %f11;
	add.s32 	%r197, %r197, 4;
	add.s32 	%r196, %r196, 4;
	setp.eq.s32 	%p66, %r196, %r30;
	@%p66 bra 	$L__BB0_32;
	bra.uni 	$L__BB0_31;
$L__BB0_32:
	setp.eq.s32 	%p67, %r29, 0;
	@%p67 bra 	$L__BB0_37;
	setp.eq.s32 	%p68, %r28, 1;
	@%p68 bra 	$L__BB0_35;
	mul.wide.u32 	%rd49, %r197, 4;
	add.s64 	%rd50, %rd2, %rd49;
	ld.global.nc.f32 	%f12, [%rd50];
	cvt.f64.f32 	%fd51, %f12;
	add.f64 	%fd207, %fd269, %fd269;
	sub.f64 	%fd208, %fd51, %fd207;
	add.f64 	%fd209, %fd270, %fd208;
	mul.f64 	%fd210, %fd31, %fd268;
	fma.rn.f64 	%fd211, %fd15, %fd267, %fd210;
	fma.rn.f64 	%fd52, %fd13, %fd209, %fd211;
	sub.f64 	%fd212, %fd51, %fd52;
	sub.f64 	%fd213, %fd269, %fd267;
	sub.f64 	%fd214, %fd270, %fd268;
	add.f64 	%fd215, %fd213, %fd213;
	sub.f64 	%fd216, %fd212, %fd215;
	add.f64 	%fd217, %fd214, %fd216;
	mul.f64 	%fd218, %fd32, %fd266;
	fma.rn.f64 	%fd219, %fd27, %fd265, %fd218;
	fma.rn.f64 	%fd266, %fd26, %fd217, %fd219;
	div.rn.f64 	%fd220, %fd266, %fd51;
	mul.f64 	%fd221, %fd28, %fd220;
	cvt.rn.f32.f64 	%f13, %fd221;
	add.s32 	%r172, %r197, %r33;
	mul.wide.s32 	%rd51, %r172, 4;
	add.s64 	%rd52, %rd1, %rd51;
	st.global.f32 	[%rd52], %f13;
	ld.global.nc.f32 	%f14, [%rd50+4];
	cvt.f64.f32 	%fd54, %f14;
	add.f64 	%fd222, %fd51, %fd51;
	sub.f64 	%fd223, %fd54, %fd222;
	add.f64 	%fd224, %fd269, %fd223;
	mul.f64 	%fd225, %fd31, %fd267;
	fma.rn.f64 	%fd226, %fd15, %fd52, %fd225;
	fma.rn.f64 	%fd267, %fd13, %fd224, %fd226;
	sub.f64 	%fd227, %fd54, %fd267;
	add.f64 	%fd228, %fd212, %fd212;
	sub.f64 	%fd229, %fd227, %fd228;
	add.f64 	%fd230, %fd213, %fd229;
	mul.f64 	%fd231, %fd32, %fd265;
	fma.rn.f64 	%fd232, %fd27, %fd266, %fd231;
	fma.rn.f64 	%fd265, %fd26, %fd230, %fd232;
	div.rn.f64 	%fd233, %fd265, %fd54;
	mul.f64 	%fd234, %fd28, %fd233;
	cvt.rn.f32.f64 	%f15, %fd234;
	st.global.f32 	[%rd52+4], %f15;
	add.s32 	%r197, %r197, 2;
	mov.f64 	%fd268, %fd52;
	mov.f64 	%fd269, %fd54;
	mov.f64 	%fd270, %fd51;
$L__BB0_35:
	setp.eq.s32 	%p69, %r31, 0;
	@%p69 bra 	$L__BB0_37;
	mul.wide.u32 	%rd53, %r197, 4;
	add.s64 	%rd54, %rd2, %rd53;
	ld.global.nc.f32 	%f16, [%rd54];
	cvt.f64.f32 	%fd235, %f16;
	add.f64 	%fd236, %fd269, %fd269;
	sub.f64 	%fd237, %fd235, %fd236;
	add.f64 	%fd238, %fd270, %fd237;
	mul.f64 	%fd239, %fd31, %fd268;
	fma.rn.f64 	%fd240, %fd15, %fd267, %fd239;
	fma.rn.f64 	%fd241, %fd13, %fd238, %fd240;
	sub.f64 	%fd242, %fd235, %fd241;
	sub.f64 	%fd243, %fd269, %fd267;
	sub.f64 	%fd244, %fd270, %fd268;
	add.f64 	%fd245, %fd243, %fd243;
	sub.f64 	%fd246, %fd242, %fd245;
	add.f64 	%fd247, %fd244, %fd246;
	mul.f64 	%fd248, %fd32, %fd266;
	fma.rn.f64 	%fd249, %fd27, %fd265, %fd248;
	fma.rn.f64 	%fd250, %fd26, %fd247, %fd249;
	div.rn.f64 	%fd251, %fd250, %fd235;
	mul.f64 	%fd252, %fd28, %fd251;
	cvt.rn.f32.f64 	%f17, %fd252;
	add.s32 	%r173, %r197, %r33;
	mul.wide.s32 	%rd55, %r173, 4;
	add.s64 	%rd56, %rd1, %rd55;
	st.global.f32 	[%rd56], %f17;
$L__BB0_37:
	add.s32 	%r185, %r185, %r6;
	setp.lt.s32 	%p70, %r185, %r92;
	@%p70 bra 	$L__BB0_17;
	bra.uni 	$L__BB0_87;
$L__BB0_38:
	add.s32 	%r131, %r4, -1;
	setp.lt.u32 	%p46, %r131, 7;
	mov.b32 	%r200, 0;
	@%p46 bra 	$L__BB0_41;
	mov.b32 	%r192, 0;
$L__BB0_40:
	.pragma "nounroll";
	add.s32 	%r133, %r192, %r33;
	mul.wide.s32 	%rd35, %r133, 4;
	add.s64 	%rd36, %rd1, %rd35;
	mov.b32 	%r134, 2143289344;
	st.global.u32 	[%rd36], %r134;
	st.global.u32 	[%rd36+4], %r134;
	st.global.u32 	[%rd36+8], %r134;
	st.global.u32 	[%rd36+12], %r134;
	st.global.u32 	[%rd36+16], %r134;
	st.global.u32 	[%rd36+20], %r134;
	st.global.u32 	[%rd36+24], %r134;
	st.global.u32 	[%rd36+28], %r134;
	add.s32 	%r192, %r192, 8;
	and.b32  	%r200, %r4, 2147483640;
	setp.eq.s32 	%p47, %r192, %r200;
	@%p47 bra 	$L__BB0_41;
	bra.uni 	$L__BB0_40;
$L__BB0_41:
	setp.eq.s32 	%p48, %r26, 0;
	@%p48 bra 	$L__BB0_18;
	add.s32 	%r135, %r26, -1;
	setp.lt.u32 	%p49, %r135, 3;
	@%p49 bra 	$L__BB0_44;
	add.s32 	%r136, %r200, %r33;
	mul.wide.s32 	%rd37, %r136, 4;
	add.s64 	%rd38, %rd1, %rd37;
	mov.b32 	%r137, 2143289344;
	st.global.u32 	[%rd38], %r137;
	st.global.u32 	[%rd38+4], %r137;
	st.global.u32 	[%rd38+8], %r137;
	st.global.u32 	[%rd38+12], %r137;
	add.s32 	%r200, %r200, 4;
$L__BB0_44:
	and.b32  	%r138, %r4, 3;
	setp.eq.s32 	%p50, %r138, 0;
	@%p50 bra 	$L__BB0_18;
	setp.eq.s32 	%p51, %r138, 1;
	@%p51 bra 	$L__BB0_47;
	add.s32 	%r139, %r200, %r33;
	mul.wide.s32 	%rd39, %r139, 4;
	add.s64 	%rd40, %rd1, %rd39;
	mov.b32 	%r140, 2143289344;
	st.global.u32 	[%rd40], %r140;
	st.global.u32 	[%rd40+4], %r140;
	add.s32 	%r200, %r200, 2;
$L__BB0_47:
	and.b32  	%r141, %r4, 1;
	setp.eq.b32 	%p52, %r141, 1;
	not.pred 	%p53, %p52;
	@%p53 bra 	$L__BB0_18;
	add.s32 	%r142, %r200, %r33;
	mul.wide.s32 	%rd41, %r142, 4;
	add.s64 	%rd42, %rd1, %rd41;
	mov.b32 	%r143, 2143289344;
	st.global.u32 	[%rd42], %r143;
	bra.uni 	$L__BB0_18;
$L__BB0_49:
	add.s32 	%r57, %r4, -1;
	and.b32  	%r58, %r4, 7;
	add.s32 	%r59, %r58, -1;
	and.b32  	%r60, %r4, 3;
	and.b32  	%r61, %r4, 2147483640;
	and.b32  	%r62, %r4, 1;
$L__BB0_50:
	setp.gt.s32 	%p27, %r4, 0;
	mul.lo.s32 	%r64, %r185, %r91;
	mul.wide.s32 	%rd20, %r185, 4;
	add.s64 	%rd21, %rd3, %rd20;
	ld.global.nc.u32 	%r65, [%rd21];
	@%p27 bra 	$L__BB0_57;
$L__BB0_51:
	setp.lt.s32 	%p35, %r65, 2;
	setp.gt.s32 	%p36, %r65, %r91;
	or.pred  	%p37, %p35, %p36;
	@%p37 bra 	$L__BB0_56;
	cvt.rn.f64.u32 	%fd63, %r65;
	mov.f64 	%fd76, 0d4011C4D339C8C6CB;
	div.rn.f64 	%fd64, %fd76, %fd63;
	setp.eq.f64 	%p38, %fd64, 0d7FF0000000000000;
	setp.ltu.f64 	%p39, %fd64, 0d41E0000000000000;
	or.pred  	%p40, %p38, %p39;
	@%p40 bra 	$L__BB0_54;
	{ // callseq 2, 0
	.param .b64 param0;
	st.param.f64 	[param0], %fd64;
	.param .align 16 .b8 retval0[16];
	call.uni (retval0), 
	__internal_trig_reduction_slowpathd, 
	(
	param0
	);
	ld.param.f64 	%fd77, [retval0];
	ld.param.b32 	%r122, [retval0+8];
	} // callseq 2
$L__BB0_54:
	mul.f64 	%fd79, %fd63, 0d3FE0000000000000;
	mov.f64 	%fd80, 0d4011C4D339C8C6CB;
	div.rn.f64 	%fd65, %fd80, %fd79;
	setp.eq.f64 	%p41, %fd65, 0d7FF0000000000000;
	setp.ltu.f64 	%p42, %fd65, 0d41E0000000000000;
	or.pred  	%p43, %p41, %p42;
	@%p43 bra 	$L__BB0_56;
	{ // callseq 3, 0
	.param .b64 param0;
	st.param.f64 	[param0], %fd65;
	.param .align 16 .b8 retval0[16];
	call.uni (retval0), 
	__internal_trig_reduction_slowpathd, 
	(
	param0
	);
	ld.param.f64 	%fd81, [retval0];
	ld.param.b32 	%r124, [retval0+8];
	} // callseq 3
$L__BB0_56:
	add.s32 	%r185, %r185, %r6;
	setp.lt.s32 	%p44, %r185, %r92;
	@%p44 bra 	$L__BB0_50;
	bra.uni 	$L__BB0_87;
$L__BB0_57:
	setp.lt.u32 	%p28, %r57, 7;
	mov.b32 	%r205, 0;
	@%p28 bra 	$L__BB0_60;
	mov.b32 	%r203, 0;
$L__BB0_59:
	.pragma "nounroll";
	add.s32 	%r114, %r203, %r64;
	mul.wide.s32 	%rd22, %r114, 4;
	add.s64 	%rd23, %rd1, %rd22;
	mov.b32 	%r115, 2143289344;
	st.global.u32 	[%rd23], %r115;
	st.global.u32 	[%rd23+4], %r115;
	st.global.u32 	[%rd23+8], %r115;
	st.global.u32 	[%rd23+12], %r115;
	st.global.u32 	[%rd23+16], %r115;
	st.global.u32 	[%rd23+20], %r115;
	st.global.u32 	[%rd23+24], %r115;
	st.global.u32 	[%rd23+28], %r115;
	add.s32 	%r203, %r203, 8;
	setp.eq.s32 	%p29, %r203, %r61;
	mov.u32 	%r205, %r61;
	@%p29 bra 	$L__BB0_60;
	bra.uni 	$L__BB0_59;
$L__BB0_60:
	setp.eq.s32 	%p30, %r58, 0;
	@%p30 bra 	$L__BB0_51;
	setp.lt.u32 	%p31, %r59, 3;
	@%p31 bra 	$L__BB0_63;
	add.s32 	%r116, %r205, %r64;
	mul.wide.s32 	%rd24, %r116, 4;
	add.s64 	%rd25, %rd1, %rd24;
	mov.b32 	%r117, 2143289344;
	st.global.u32 	[%rd25], %r117;
	st.global.u32 	[%rd25+4], %r117;
	st.global.u32 	[%rd25+8], %r117;
	st.global.u32 	[%rd25+12], %r117;
	add.s32 	%r205, %r205, 4;
$L__BB0_63:
	setp.eq.s32 	%p32, %r60, 0;
	@%p32 bra 	$L__BB0_51;
	setp.eq.s32 	%p33, %r60, 1;
	@%p33 bra 	$L__BB0_66;
	add.s32 	%r118, %r205, %r64;
	mul.wide.s32 	%rd26, %r118, 4;
	add.s64 	%rd27, %rd1, %rd26;
	mov.b32 	%r119, 2143289344;
	st.global.u32 	[%rd27], %r119;
	st.global.u32 	[%rd27+4], %r119;
	add.s32 	%r205, %r205, 2;
$L__BB0_66:
	setp.eq.s32 	%p34, %r62, 0;
	@%p34 bra 	$L__BB0_51;
	add.s32 	%r120, %r205, %r64;
	mul.wide.s32 	%rd28, %r120, 4;
	add.s64 	%rd29, %rd1, %rd28;
	mov.b32 	%r121, 2143289344;
	st.global.u32 	[%rd29], %r121;
	bra.uni 	$L__BB0_51;
$L__BB0_68:
	add.s32 	%r74, %r4, -1;
	and.b32  	%r75, %r4, 7;
	add.s32 	%r76, %r75, -1;
	and.b32  	%r77, %r4, 3;
	and.b32  	%r78, %r4, 2147483640;
	and.b32  	%r79, %r4, 1;
$L__BB0_69:
	setp.lt.s32 	%p8, %r4, 1;
	mul.lo.s32 	%r81, %r185, %r91;
	mul.wide.s32 	%rd10, %r185, 4;
	add.s64 	%rd11, %rd3, %rd10;
	ld.global.nc.u32 	%r82, [%rd11];
	@%p8 bra 	$L__BB0_81;
	setp.lt.u32 	%p9, %r74, 7;
	mov.b32 	%r210, 0;
	@%p9 bra 	$L__BB0_73;
	mov.b32 	%r208, 0;
$L__BB0_72:
	.pragma "nounroll";
	add.s32 	%r100, %r208, %r81;
	mul.wide.s32 	%rd12, %r100, 4;
	add.s64 	%rd13, %rd1, %rd12;
	mov.b32 	%r101, 2143289344;
	st.global.u32 	[%rd13], %r101;
	st.global.u32 	[%rd13+4], %r101;
	st.global.u32 	[%rd13+8], %r101;
	st.global.u32 	[%rd13+12], %r101;
	st.global.u32 	[%rd13+16], %r101;
	st.global.u32 	[%rd13+20], %r101;
	st.global.u32 	[%rd13+24], %r101;
	st.global.u32 	[%rd13+28], %r101;
	add.s32 	%r208, %r208, 8;
	setp.ne.s32 	%p10, %r208, %r78;
	mov.u32 	%r210, %r78;
	@%p10 bra 	$L__BB0_72;
$L__BB0_73:
	setp.eq.s32 	%p11, %r75, 0;
	@%p11 bra 	$L__BB0_81;
	setp.lt.u32 	%p12, %r76, 3;
	@%p12 bra 	$L__BB0_76;
	add.s32 	%r102, %r210, %r81;
	mul.wide.s32 	%rd14, %r102, 4;
	add.s64 	%rd15, %rd1, %rd14;
	mov.b32 	%r103, 2143289344;
	st.global.u32 	[%rd15], %r103;
	st.global.u32 	[%rd15+4], %r103;
	st.global.u32 	[%rd15+8], %r103;
	st.global.u32 	[%rd15+12], %r103;
	add.s32 	%r210, %r210, 4;
$L__BB0_76:
	setp.eq.s32 	%p13, %r77, 0;
	@%p13 bra 	$L__BB0_81;
	setp.eq.s32 	%p14, %r77, 1;
	@%p14 bra 	$L__BB0_79;
	add.s32 	%r104, %r210, %r81;
	mul.wide.s32 	%rd16, %r104, 4;
	add.s64 	%rd17, %rd1, %rd16;
	mov.b32 	%r105, 2143289344;
	st.global.u32 	[%rd17], %r105;
	st.global.u32 	[%rd17+4], %r105;
	add.s32 	%r210, %r210, 2;
$L__BB0_79:
	setp.eq.s32 	%p15, %r79, 0;
	@%p15 bra 	$L__BB0_81;
	add.s32 	%r106, %r210, %r81;
	mul.wide.s32 	%rd18, %r106, 4;
	add.s64 	%rd19, %rd1, %rd18;
	mov.b32 	%r107, 2143289344;
	st.global.u32 	[%rd19], %r107;
$L__BB0_81:
	setp.lt.s32 	%p16, %r82, 2;
	setp.gt.s32 	%p17, %r82, %r91;
	or.pred  	%p18, %p16, %p17;
	@%p18 bra 	$L__BB0_86;
	cvt.rn.f64.u32 	%fd66, %r82;
	mov.f64 	%fd69, 0d4011C4D339C8C6CB;
	div.rn.f64 	%fd67, %fd69, %fd66;
	setp.eq.f64 	%p19, %fd67, 0d7FF0000000000000;
	setp.ltu.f64 	%p20, %fd67, 0d41E0000000000000;
	or.pred  	%p21, %p19, %p20;
	@%p21 bra 	$L__BB0_84;
	{ // callseq 0, 0
	.param .b64 param0;
	st.param.f64 	[param0], %fd67;
	.param .align 16 .b8 retval0[16];
	call.uni (retval0), 
	__internal_trig_reduction_slowpathd, 
	(
	param0
	);
	ld.param.f64 	%fd70, [retval0];
	ld.param.b32 	%r108, [retval0+8];
	} // callseq 0
$L__BB0_84:
	mul.f64 	%fd72, %fd66, 0d3FE0000000000000;
	mov.f64 	%fd73, 0d4011C4D339C8C6CB;
	div.rn.f64 	%fd68, %fd73, %fd72;
	setp.eq.f64 	%p22, %fd68, 0d7FF0000000000000;
	setp.ltu.f64 	%p23, %fd68, 0d41E0000000000000;
	or.pred  	%p24, %p22, %p23;
	@%p24 bra 	$L__BB0_86;
	{ // callseq 1, 0
	.param .b64 param0;
	st.param.f64 	[param0], %fd68;
	.param .align 16 .b8 retval0[16];
	call.uni (retval0), 
	__internal_trig_reduction_slowpathd, 
	(
	param0
	);
	ld.param.f64 	%fd74, [retval0];
	ld.param.b32 	%r110, [retval0+8];
	} // callseq 1
$L__BB0_86:
	add.s32 	%r185, %r185, %r6;
	setp.lt.s32 	%p25, %r185, %r92;
	@%p25 bra 	$L__BB0_69;
$L__BB0_87:
	ret;
$L__BB0_88:
	.pragma "nounroll";
	mul.wide.s32 	%rd57, %r186, 4;
	add.s64 	%rd58, %rd4, %rd57;
	mov.b32 	%r175, 2143289344;
	st.global.u32 	[%rd58+-16], %r175;
	st.global.u32 	[%rd58+-12], %r175;
	st.global.u32 	[%rd58+-8], %r175;
	st.global.u32 	[%rd58+-4], %r175;
	st.global.u32 	[%rd58], %r175;
	st.global.u32 	[%rd58+4], %r175;
	st.global.u32 	[%rd58+8], %r175;
	st.global.u32 	[%rd58+12], %r175;
	add.s32 	%r187, %r187, 8;
	add.s32 	%r186, %r186, 8;
	setp.eq.s32 	%p73, %r187, 0;
	mov.u32 	%r189, %r11;
	@%p73 bra 	$L__BB0_6;
	bra.uni 	$L__BB0_88;

}
	// .globl	dec_osc_many_series_one_param_time_major_f32
.visible .entry dec_osc_many_series_one_param_time_major_f32(
	.param .u64 .ptr .align 1 dec_osc_many_series_one_param_time_major_f32_param_0,
	.param .u64 .ptr .align 1 dec_osc_many_series_one_param_time_major_f32_param_1,
	.param .u32 dec_osc_many_series_one_param_time_major_f32_param_2,
	.param .u32 dec_osc_many_series_one_param_time_major_f32_param_3,
	.param .u32 dec_osc_many_series_one_param_time_major_f32_param_4,
	.param .f32 dec_osc_many_series_one_param_time_major_f32_param_5,
	.param .u64 .ptr .align 1 dec_osc_many_series_one_param_time_major_f32_param_6
)
{
	.reg .pred 	%p<33>;
	.reg .b32 	%r<115>;
	.reg .b32 	%f<14>;
	.reg .b64 	%rd<48>;
	.reg .b64 	%fd<226>;

	ld.param.u64 	%rd5, [dec_osc_many_series_one_param_time_major_f32_param_0];
	ld.param.u64 	%rd4, [dec_osc_many_series_one_param_time_major_f32_param_1];
	ld.param.u32 	%r41, [dec_osc_many_series_one_param_time_major_f32_param_2];
	ld.param.u32 	%r42, [dec_osc_many_series_one_param_time_major_f32_param_3];
	ld.param.u32 	%r43, [dec_osc_many_series_one_param_time_major_f32_param_4];
	ld.param.f32 	%f1, [dec_osc_many_series_one_param_time_major_f32_param_5];
	ld.param.u64 	%rd6, [dec_osc_many_series_one_param_time_major_f32_param_6];
	cvta.to.global.u64 	%rd1, %rd6;
	cvta.to.global.u64 	%rd2, %rd5;
	mov.u32 	%r44, %ctaid.x;
	mov.u32 	%r45, %ntid.x;
	mov.u32 	%r46, %tid.x;
	mad.lo.s32 	%r1, %r44, %r45, %r46;
	setp.ge.s32 	%p1, %r1, %r41;
	@%p1 bra 	$L__BB1_36;
	setp.lt.s32 	%p2, %r42, 1;
	@%p2 bra 	$L__BB1_13;
	and.b32  	%r2, %r42, 7;
	setp.lt.u32 	%p3, %r42, 8;
	mov.b32 	%r105, 0;
	@%p3 bra 	$L__BB1_5;
	ld.param.u32 	%r91, [dec_osc_many_series_one_param_time_major_f32_param_2];
	and.b32  	%r105, %r42, 2147483640;
	neg.s32 	%r103, %r105;
	shl.b32 	%r5, %r91, 3;
	mov.u32 	%r102, %r1;
$L__BB1_4:
	.pragma "nounroll";
	ld.param.u32 	%r92, [dec_osc_many_series_one_param_time_major_f32_param_2];
	mul.wide.s32 	%rd7, %r102, 4;
	add.s64 	%rd8, %rd1, %rd7;
	mov.b32 	%r48, 2143289344;
	st.global.u32 	[%rd8], %r48;
	mul.wide.s32 	%rd9, %r92, 4;
	add.s64 	%rd10, %rd8, %rd9;
	st.global.u32 	[%rd10], %r48;
	add.s64 	%rd11, %rd10, %rd9;
	st.global.u32 	[%rd11], %r48;
	add.s64 	%rd12, %rd11, %rd9;
	st.global.u32 	[%rd12], %r48;
	add.s64 	%rd13, %rd12, %rd9;
	st.global.u32 	[%rd13], %r48;
	add.s64 	%rd14, %rd13, %rd9;
	st.global.u32 	[%rd14], %r48;
	add.s64 	%rd15, %rd14, %rd9;
	st.global.u32 	[%rd15], %r48;
	add.s64 	%rd16, %rd15, %rd9;
	st.global.u32 	[%rd16], %r48;
	add.s32 	%r103, %r103, 8;
	add.s32 	%r102, %r102, %r5;
	setp.ne.s32 	%p4, %r103, 0;
	@%p4 bra 	$L__BB1_4;
$L__BB1_5:
	setp.eq.s32 	%p5, %r2, 0;
	@%p5 bra 	$L__BB1_13;
	and.b32  	%r11, %r42, 3;
	setp.lt.u32 	%p6, %r2, 4;
	@%p6 bra 	$L__BB1_8;
	ld.param.u32 	%r93, [dec_osc_many_series_one_param_time_major_f32_param_2];
	mad.lo.s32 	%r49, %r105, %r93, %r1;
	mul.wide.s32 	%rd17, %r49, 4;
	add.s64 	%rd18, %rd1, %rd17;
	mov.b32 	%r50, 2143289344;
	st.global.u32 	[%rd18], %r50;
	mul.wide.s32 	%rd19, %r93, 4;
	add.s64 	%rd20, %rd18, %rd19;
	st.global.u32 	[%rd20], %r50;
	add.s64 	%rd21, %rd20, %rd19;
	st.global.u32 	[%rd21], %r50;
	add.s64 	%rd22, %rd21, %rd19;
	st.global.u32 	[%rd22], %r50;
	add.s32 	%r105, %r105, 4;
$L__BB1_8:
	setp.eq.s32 	%p7, %r11, 0;
	@%p7 bra 	$L__BB1_13;
	setp.eq.s32 	%p8, %r11, 1;
	@%p8 bra 	$L__BB1_11;
	ld.param.u32 	%r94, [dec_osc_many_series_one_param_time_major_f32_param_2];
	mad.lo.s32 	%r51, %r105, %r94, %r1;
	mul.wide.s32 	%rd23, %r51, 4;
	add.s64 	%rd24, %rd1, %rd23;
	mov.b32 	%r52, 2143289344;
	st.global.u32 	[%rd24], %r52;
	mul.wide.s32 	%rd25, %r94, 4;
	add.s64 	%rd26, %rd24, %rd25;
	st.global.u32 	[%rd26], %r52;
	add.s32 	%r105, %r105, 2;
$L__BB1_11:
	and.b32  	%r53, %r42, 1;
	setp.eq.b32 	%p9, %r53, 1;
	not.pred 	%p10, %p9;
	@%p10 bra 	$L__BB1_13;
	ld.param.u32 	%r95, [dec_osc_many_series_one_param_time_major_f32_param_2];
	mad.lo.s32 	%r54, %r105, %r95, %r1;
	mul.wide.s32 	%rd27, %r54, 4;
	add.s64 	%rd28, %rd1, %rd27;
	mov.b32 	%r55, 2143289344;
	st.global.u32 	[%rd28], %r55;
$L__BB1_13:
	setp.lt.s32 	%p11, %r43, 2;
	setp.gt.s32 	%p12, %r43, %r42;
	or.pred  	%p13, %p11, %p12;
	@%p13 bra 	$L__BB1_36;
	cvta.to.global.u64 	%rd29, %rd4;
	mul.wide.s32 	%rd30, %r1, 4;
	add.s64 	%rd31, %rd29, %rd30;
	ld.global.nc.u32 	%r56, [%rd31];
	setp.lt.s32 	%p14, %r56, 0;
	setp.le.s32 	%p15, %r42, %r56;
	sub.s32 	%r57, %r42, %r56;
	setp.lt.s32 	%p16, %r57, 2;
	or.pred  	%p17, %p14, %p16;
	or.pred  	%p18, %p17, %p15;
	@%p18 bra 	$L__BB1_36;
	cvt.rn.f64.u32 	%fd1, %r43;
	mov.f64 	%fd62, 0d4011C4D339C8C6CB;
	div.rn.f64 	%fd2, %fd62, %fd1;
	setp.neu.f64 	%p19, %fd2, 0d7FF0000000000000;
	@%p19 bra 	$L__BB1_17;
	mov.f64 	%fd68, 0d0000000000000000;
	mov.f64 	%fd69, 0d7FF0000000000000;
	mul.rn.f64 	%fd202, %fd69, %fd68;
	mov.b32 	%r107, 0;
	bra.uni 	$L__BB1_19;
$L__BB1_17:
	mul.f64 	%fd63, %fd2, 0d3FE45F306DC9C883;
	cvt.rni.s32.f64 	%r107, %fd63;
	cvt.rn.f64.s32 	%fd64, %r107;
	fma.rn.f64 	%fd65, %fd64, 0dBFF921FB54442D18, %fd2;
	fma.rn.f64 	%fd66, %fd64, 0dBC91A62633145C00, %fd65;
	fma.rn.f64 	%fd202, %fd64, 0dB97B839A252049C0, %fd66;
	setp.ltu.f64 	%p20, %fd2, 0d41E0000000000000;
	@%p20 bra 	$L__BB1_19;
	{ // callseq 6, 0
	.param .b64 param0;
	st.param.f64 	[param0], %fd2;
	.param .align 16 .b8 retval0[16];
	call.uni (retval0), 
	__internal_trig_reduction_slowpathd, 
	(
	param0
	);
	ld.param.f64 	%fd202, [retval0];
	ld.param.b32 	%r107, [retval0+8];
	} // callseq 6
$L__BB1_19:
	mul.rn.f64 	%fd70, %fd202, %fd202;
	fma.rn.f64 	%fd71, %fd70, 0dBDA8FF8320FD8164, 0d3E21EEA7C1EF8528;
	fma.rn.f64 	%fd72, %fd71, %fd70, 0dBE927E4F8E06E6D9;
	fma.rn.f64 	%fd73, %fd72, %fd70, 0d3EFA01A019DDBCE9;
	fma.rn.f64 	%fd74, %fd73, %fd70, 0dBF56C16C16C15D47;
	fma.rn.f64 	%fd75, %fd74, %fd70, 0d3FA5555555555551;
	fma.rn.f64 	%fd76, %fd75, %fd70, 0dBFE0000000000000;
	fma.rn.f64 	%fd77, %fd76, %fd70, 0d3FF0000000000000;
	fma.rn.f64 	%fd78, %fd70, 0d3DE5DB65F9785EBA, 0dBE5AE5F12CB0D246;
	fma.rn.f64 	%fd79, %fd78, %fd70, 0d3EC71DE369ACE392;
	fma.rn.f64 	%fd80, %fd79, %fd70, 0dBF2A01A019DB62A1;
	fma.rn.f64 	%fd81, %fd80, %fd70, 0d3F81111111110818;
	fma.rn.f64 	%fd82, %fd81, %fd70, 0dBFC5555555555554;
	fma.rn.f64 	%fd83, %fd82, %fd70, 0d0000000000000000;
	fma.rn.f64 	%fd84, %fd83, %fd202, %fd202;
	and.b32  	%r60, %r107, 1;
	setp.eq.b32 	%p21, %r60, 1;
	{
	.reg .b32 %temp; 
	mov.b64 	{%temp, %r61}, %fd84;
	}
	{
	.reg .b32 %temp; 
	mov.b64 	{%r62, %temp}, %fd84;
	}
	xor.b32  	%r63, %r61, -2147483648;
	mov.b64 	%fd85, {%r62, %r63};
	selp.f64 	%fd203, %fd77, %fd84, %p21;
	selp.f64 	%fd204, %fd85, %fd77, %p21;
	and.b32  	%r64, %r107, 2;
	setp.eq.s32 	%p22, %r64, 0;
	@%p22 bra 	$L__BB1_21;
	{
	.reg .b32 %temp; 
	mov.b64 	{%temp, %r65}, %fd203;
	}
	{
	.reg .b32 %temp; 
	mov.b64 	{%r66, %temp}, %fd203;
	}
	xor.b32  	%r67, %r65, -2147483648;
	mov.b64 	%fd203, {%r66, %r67};
	{
	.reg .b32 %temp; 
	mov.b64 	{%temp, %r68}, %fd204;
	}
	{
	.reg .b32 %temp; 
	mov.b64 	{%r69, %temp}, %fd204;
	}
	xor.b32  	%r70, %r68, -2147483648;
	mov.b64 	%fd204, {%r69, %r70};
$L__BB1_21:
	add.f64 	%fd86, %fd203, 0dBFF0000000000000;
	div.rn.f64 	%fd87, %fd86, %fd204;
	add.f64 	%fd88, %fd87, 0d3FF0000000000000;
	mul.f64 	%fd89, %fd88, 0d3FE0000000000000;
	mov.f64 	%fd90, 0d3FF0000000000000;
	sub.f64 	%fd91, %fd90, %fd89;
	mul.f64 	%fd13, %fd91, %fd91;
	sub.f64 	%fd14, %fd90, %fd88;
	add.f64 	%fd15, %fd14, %fd14;
	mul.f64 	%fd92, %fd1, 0d3FE0000000000000;
	mov.f64 	%fd93, 0d4011C4D339C8C6CB;
	div.rn.f64 	%fd16, %fd93, %fd92;
	setp.neu.f64 	%p23, %fd16, 0d7FF0000000000000;
	@%p23 bra 	$L__BB1_23;
	mov.f64 	%fd99, 0d0000000000000000;
	mov.f64 	%fd100, 0d7FF0000000000000;
	mul.rn.f64 	%fd205, %fd100, %fd99;
	mov.b32 	%r108, 0;
	bra.uni 	$L__BB1_25;
$L__BB1_23:
	mul.f64 	%fd94, %fd16, 0d3FE45F306DC9C883;
	cvt.rni.s32.f64 	%r108, %fd94;
	cvt.rn.f64.s32 	%fd95, %r108;
	fma.rn.f64 	%fd96, %fd95, 0dBFF921FB54442D18, %fd16;
	fma.rn.f64 	%fd97, %fd95, 0dBC91A62633145C00, %fd96;
	fma.rn.f64 	%fd205, %fd95, 0dB97B839A252049C0, %fd97;
	setp.ltu.f64 	%p24, %fd16, 0d41E0000000000000;
	@%p24 bra 	$L__BB1_25;
	{ // callseq 7, 0
	.param .b64 param0;
	st.param.f64 	[param0], %fd16;
	.param .align 16 .b8 retval0[16];
	call.uni (retval0), 
	__internal_trig_reduction_slowpathd, 
	(
	param0
	);
	ld.param.f64 	%fd205, [retval0];
	ld.param.b32 	%r108, [retval0+8];
	} // callseq 7
$L__BB1_25:
	mul.rn.f64 	%fd101, %fd205, %fd205;
	fma.rn.f64 	%fd102, %fd101, 0dBDA8FF8320FD8164, 0d3E21EEA7C1EF8528;
	fma.rn.f64 	%fd103, %fd102, %fd101, 0dBE927E4F8E06E6D9;
	fma.rn.f64 	%fd104, %fd103, %fd101, 0d3EFA01A019DDBCE9;
	fma.rn.f64 	%fd105, %fd104, %fd101, 0dBF56C16C16C15D47;
	fma.rn.f64 	%fd106, %fd105, %fd101, 0d3FA5555555555551;
	fma.rn.f64 	%fd107, %fd106, %fd101, 0dBFE0000000000000;
	fma.rn.f64 	%fd108, %fd107, %fd101, 0d3FF0000000000000;
	fma.rn.f64 	%fd109, %fd101, 0d3DE5DB65F9785EBA, 0dBE5AE5F12CB0D246;
	fma.rn.f64 	%fd110, %fd109, %fd101, 0d3EC71DE369ACE392;
	fma.rn.f64 	%fd111, %fd110, %fd101, 0dBF2A01A019DB62A1;
	fma.rn.f64 	%fd112, %fd111, %fd101, 0d3F81111111110818;
	fma.rn.f64 	%fd113, %fd112, %fd101, 0dBFC5555555555554;
	fma.rn.f64 	%fd114, %fd113, %fd101, 0d0000000000000000;
	fma.rn.f64 	%fd115, %fd114, %fd205, %fd205;
	and.b32  	%r73, %r108, 1;
	setp.eq.b32 	%p25, %r73, 1;
	{
	.reg .b32 %temp; 
	mov.b64 	{%temp, %r74}, %fd115;
	}
	{
	.reg .b32 %temp; 
	mov.b64 	{%r75, %temp}, %fd115;
	}
	xor.b32  	%r76, %r74, -2147483648;
	mov.b64 	%fd116, {%r75, %r76};
	selp.f64 	%fd206, %fd108, %fd115, %p25;
	selp.f64 	%fd207, %fd116, %fd108, %p25;
	and.b32  	%r77, %r108, 2;
	setp.eq.s32 	%p26, %r77, 0;
	@%p26 bra 	$L__BB1_27;
	{
	.reg .b32 %temp; 
	mov.b64 	{%temp, %r78}, %fd206;
	}
	{
	.reg .b32 %temp; 
	mov.b64 	{%r79, %temp}, %fd206;
	}
	xor.b32  	%r80, %r78, -2147483648;
	mov.b64 	%fd206, {%r79, %r80};
	{
	.reg .b32 %temp; 
	mov.b64 	{%temp, %r81}, %fd207;
	}
	{
	.reg .b32 %temp; 
	mov.b64 	{%r82, %temp}, %fd207;
	}
	xor.b32  	%r83, %r81, -2147483648;
	mov.b64 	%fd207, {%r82, %r83};
$L__BB1_27:
	add.f64 	%fd117, %fd206, 0dBFF0000000000000;
	div.rn.f64 	%fd118, %fd117, %fd207;
	add.f64 	%fd119, %fd118, 0d3FF0000000000000;
	fma.rn.f64 	%fd120, %fd119, 0dBFE0000000000000, 0d3FF0000000000000;
	mul.f64 	%fd27, %fd120, %fd120;
	mov.f64 	%fd121, 0d3FF0000000000000;
	sub.f64 	%fd28, %fd121, %fd119;
	add.f64 	%fd29, %fd28, %fd28;
	cvt.f64.f32 	%fd122, %f1;
	mul.f64 	%fd30, %fd122, 0d4059000000000000;
	add.s32 	%r84, %r56, 1;
	setp.ge.s32 	%p27, %r84, %r42;
	@%p27 bra 	$L__BB1_36;
	ld.param.u32 	%r96, [dec_osc_many_series_one_param_time_major_f32_param_2];
	mul.wide.s32 	%rd3, %r96, 4;
	add.s32 	%r112, %r56, 2;
	setp.ge.u32 	%p28, %r112, %r42;
	@%p28 bra 	$L__BB1_36;
	ld.param.u32 	%r97, [dec_osc_many_series_one_param_time_major_f32_param_2];
	mad.lo.s32 	%r85, %r56, %r97, %r1;
	mul.wide.s32 	%rd32, %r85, 4;
	add.s64 	%rd33, %rd2, %rd32;
	add.s64 	%rd34, %rd33, %rd3;
	ld.global.nc.f32 	%f2, [%rd34];
	cvt.f64.f32 	%fd210, %f2;
	ld.global.nc.f32 	%f3, [%rd33];
	cvt.f64.f32 	%fd211, %f3;
	neg.f64 	%fd124, %fd14;
	mul.f64 	%fd33, %fd14, %fd124;
	neg.f64 	%fd125, %fd28;
	mul.f64 	%fd34, %fd28, %fd125;
	xor.b32  	%r86, %r42, 2;
	sub.s32 	%r87, %r86, %r56;
	and.b32  	%r24, %r87, 3;
	setp.eq.s32 	%p29, %r24, 0;
	mov.f64 	%fd214, 0d0000000000000000;
	mov.f64 	%fd221, %fd214;
	mov.f64 	%fd218, %fd210;
	mov.f64 	%fd225, %fd211;
	@%p29 bra 	$L__BB1_33;
	ld.param.u32 	%r98, [dec_osc_many_series_one_param_time_major_f32_param_2];
	mad.lo.s32 	%r110, %r98, %r112, %r1;
	neg.s32 	%r109, %r24;
	mov.f64 	%fd214, 0d0000000000000000;
	mov.u32 	%r111, %r56;
	mov.f64 	%fd209, %fd214;
	mov.f64 	%fd218, %fd210;
	mov.f64 	%fd213, %fd211;
$L__BB1_31:
	.pragma "nounroll";
	mov.f64 	%fd225, %fd218;
	mov.f64 	%fd37, %fd210;
	mov.f64 	%fd221, %fd214;
	ld.param.u32 	%r99, [dec_osc_many_series_one_param_time_major_f32_param_2];
	mul.wide.s32 	%rd35, %r110, 4;
	add.s64 	%rd36, %rd2, %rd35;
	ld.global.nc.f32 	%f4, [%rd36];
	cvt.f64.f32 	%fd218, %f4;
	add.f64 	%fd127, %fd225, %fd225;
	sub.f64 	%fd128, %fd218, %fd127;
	add.f64 	%fd129, %fd213, %fd128;
	mul.f64 	%fd130, %fd33, %fd211;
	fma.rn.f64 	%fd131, %fd15, %fd37, %fd130;
	fma.rn.f64 	%fd210, %fd13, %fd129, %fd131;
	sub.f64 	%fd132, %fd218, %fd210;
	sub.f64 	%fd133, %fd225, %fd37;
	sub.f64 	%fd134, %fd213, %fd211;
	add.f64 	%fd135, %fd133, %fd133;
	sub.f64 	%fd136, %fd132, %fd135;
	add.f64 	%fd137, %fd134, %fd136;
	mul.f64 	%fd138, %fd34, %fd209;
	fma.rn.f64 	%fd139, %fd29, %fd221, %fd138;
	fma.rn.f64 	%fd214, %fd27, %fd137, %fd139;
	div.rn.f64 	%fd140, %fd214, %fd218;
	mul.f64 	%fd141, %fd30, %fd140;
	cvt.rn.f32.f64 	%f5, %fd141;
	add.s64 	%rd37, %rd1, %rd35;
	st.global.f32 	[%rd37], %f5;
	add.s32 	%r111, %r111, 1;
	add.s32 	%r110, %r110, %r99;
	add.s32 	%r109, %r109, 1;
	setp.ne.s32 	%p30, %r109, 0;
	mov.f64 	%fd209, %fd221;
	mov.f64 	%fd211, %fd37;
	mov.f64 	%fd213, %fd225;
	@%p30 bra 	$L__BB1_31;
	add.s32 	%r112, %r111, 2;
	mov.f64 	%fd211, %fd37;
$L__BB1_33:
	sub.s32 	%r88, %r42, %r56;
	add.s32 	%r89, %r88, -3;
	setp.lt.u32 	%p31, %r89, 3;
	@%p31 bra 	$L__BB1_36;
	ld.param.u32 	%r100, [dec_osc_many_series_one_param_time_major_f32_param_2];
	sub.s32 	%r114, %r112, %r42;
	mad.lo.s32 	%r113, %r112, %r100, %r1;
$L__BB1_35:
	ld.param.u32 	%r101, [dec_osc_many_series_one_param_time_major_f32_param_2];
	mul.wide.s32 	%rd38, %r113, 4;
	add.s64 	%rd39, %rd2, %rd38;
	ld.global.nc.f32 	%f6, [%rd39];
	cvt.f64.f32 	%fd142, %f6;
	add.f64 	%fd143, %fd218, %fd218;
	sub.f64 	%fd144, %fd142, %fd143;
	add.f64 	%fd145, %fd225, %fd144;
	mul.f64 	%fd146, %fd33, %fd211;
	fma.rn.f64 	%fd147, %fd15, %fd210, %fd146;
	fma.rn.f64 	%fd148, %fd13, %fd145, %fd147;
	sub.f64 	%fd149, %fd142, %fd148;
	sub.f64 	%fd150, %fd218, %fd210;
	sub.f64 	%fd151, %fd225, %fd211;
	add.f64 	%fd152, %fd150, %fd150;
	sub.f64 	%fd153, %fd149, %fd152;
	add.f64 	%fd154, %fd151, %fd153;
	mul.f64 	%fd155, %fd34, %fd221;
	fma.rn.f64 	%fd156, %fd29, %fd214, %fd155;
	fma.rn.f64 	%fd157, %fd27, %fd154, %fd156;
	div.rn.f64 	%fd158, %fd157, %fd142;
	mul.f64 	%fd159, %fd30, %fd158;
	cvt.rn.f32.f64 	%f7, %fd159;
	add.s64 	%rd40, %rd1, %rd38;
	st.global.f32 	[%rd40], %f7;
	mul.wide.s32 	%rd41, %r101, 4;
	add.s64 	%rd42, %rd39, %rd41;
	ld.global.nc.f32 	%f8, [%rd42];
	cvt.f64.f32 	%fd160, %f8;
	add.f64 	%fd161, %fd142, %fd142;
	sub.f64 	%fd162, %fd160, %fd161;
	add.f64 	%fd163, %fd218, %fd162;
	mul.f64 	%fd164, %fd33, %fd210;
	fma.rn.f64 	%fd165, %fd15, %fd148, %fd164;
	fma.rn.f64 	%fd166, %fd13, %fd163, %fd165;
	sub.f64 	%fd167, %fd160, %fd166;
	add.f64 	%fd168, %fd149, %fd149;
	sub.f64 	%fd169, %fd167, %fd168;
	add.f64 	%fd170, %fd150, %fd169;
	mul.f64 	%fd171, %fd34, %fd214;
	fma.rn.f64 	%fd172, %fd29, %fd157, %fd171;
	fma.rn.f64 	%fd173, %fd27, %fd170, %fd172;
	div.rn.f64 	%fd174, %fd173, %fd160;
	mul.f64 	%fd175, %fd30, %fd174;
	cvt.rn.f32.f64 	%f9, %fd175;
	add.s64 	%rd43, %rd40, %rd41;
	st.global.f32 	[%rd43], %f9;
	add.s64 	%rd44, %rd42, %rd41;
	ld.global.nc.f32 	%f10, [%rd44];
	cvt.f64.f32 	%fd225, %f10;
	add.f64 	%fd176, %fd160, %fd160;
	sub.f64 	%fd177, %fd225, %fd176;
	add.f64 	%fd178, %fd177, %fd142;
	mul.f64 	%fd179, %fd33, %fd148;
	fma.rn.f64 	%fd180, %fd15, %fd166, %fd179;
	fma.rn.f64 	%fd211, %fd13, %fd178, %fd180;
	sub.f64 	%fd181, %fd225, %fd211;
	add.f64 	%fd182, %fd167, %fd167;
	sub.f64 	%fd183, %fd181, %fd182;
	add.f64 	%fd184, %fd149, %fd183;
	mul.f64 	%fd185, %fd34, %fd157;
	fma.rn.f64 	%fd186, %fd29, %fd173, %fd185;
	fma.rn.f64 	%fd221, %fd27, %fd184, %fd186;
	div.rn.f64 	%fd187, %fd221, %fd225;
	mul.f64 	%fd188, %fd30, %fd187;
	cvt.rn.f32.f64 	%f11, %fd188;
	add.s64 	%rd45, %rd43, %rd41;
	st.global.f32 	[%rd45], %f11;
	add.s64 	%rd46, %rd44, %rd41;
	ld.global.nc.f32 	%f12, [%rd46];
	cvt.f64.f32 	%fd218, %f12;
	add.f64 	%fd189, %fd225, %fd225;
	sub.f64 	%fd190, %fd218, %fd189;
	add.f64 	%fd191, %fd190, %fd160;
	mul.f64 	%fd192, %fd33, %fd166;
	fma.rn.f64 	%fd193, %fd15, %fd211, %fd192;
	fma.rn.f64 	%fd210, %fd13, %fd191, %fd193;
	sub.f64 	%fd194, %fd218, %fd210;
	add.f64 	%fd195, %fd181, %fd181;
	sub.f64 	%fd196, %fd194, %fd195;
	add.f64 	%fd197, %fd167, %fd196;
	mul.f64 	%fd198, %fd34, %fd173;
	fma.rn.f64 	%fd199, %fd29, %fd221, %fd198;
	fma.rn.f64 	%fd214, %fd27, %fd197, %fd199;
	div.rn.f64 	%fd200, %fd214, %fd218;
	mul.f64 	%fd201, %fd30, %fd200;
	cvt.rn.f32.f64 	%f13, %fd201;
	add.s64 	%rd47, %rd45, %rd41;
	st.global.f32 	[%rd47], %f13;
	add.s32 	%r114, %r114, 4;
	shl.b32 	%r90, %r101, 2;
	add.s32 	%r113, %r113, %r90;
	setp.ne.s32 	%p32, %r114, 0;
	@%p32 bra 	$L__BB1_35;
$L__BB1_36:
	ret;

}
.func  (.param .align 16 .b8 func_retval0[16]) __internal_trig_reduction_slowpathd(
	.param .b64 __internal_trig_reduction_slowpathd_param_0
)
{
	.local .align 8 .b8 	__local_depot2[40];
	.reg .b64 	%SP;
	.reg .b64 	%SPL;
	.reg .pred 	%p<10>;
	.reg .b32 	%r<47>;
	.reg .b64 	%rd<74>;
	.reg .b64 	%fd<5>;

	mov.u64 	%SPL, __local_depot2;
	ld.param.f64 	%fd4, [__internal_trig_reduction_slowpathd_param_0];
	add.u64 	%rd1, %SPL, 0;
	{
	.reg .b32 %temp; 
	mov.b64 	{%temp, %r1}, %fd4;
	}
	shr.u32 	%r2, %r1, 20;
	and.b32  	%r3, %r2, 2047;
	setp.eq.s32 	%p1, %r3, 2047;
	mov.b32 	%r46, 0;
	@%p1 bra 	$L__BB2_9;
	add.s32 	%r20, %r3, -1024;
	mov.b64 	%rd20, %fd4;
	shl.b64 	%rd2, %rd20, 11;
	shr.u32 	%r4, %r20, 6;
	sub.s32 	%r45, 15, %r4;
	sub.s32 	%r21, 19, %r4;
	setp.lt.u32 	%p2, %r20, 128;
	selp.b32 	%r6, 18, %r21, %p2;
	setp.ge.s32 	%p3, %r45, %r6;
	mov.b64 	%rd70, 0;
	@%p3 bra 	$L__BB2_4;
	add.s32 	%r23, %r6, %r4;
	neg.s32 	%r43, %r23;
	or.b64  	%rd3, %rd2, -9223372036854775808;
	mov.b64 	%rd70, 0;
	mov.b32 	%r42, 0;
	mov.u64 	%rd25, __cudart_i2opi_d;
	mov.u32 	%r44, %r45;
$L__BB2_3:
	.pragma "nounroll";
	mul.wide.s32 	%rd22, %r42, 8;
	add.s64 	%rd23, %rd1, %rd22;
	mul.wide.s32 	%rd24, %r44, 8;
	add.s64 	%rd26, %rd25, %rd24;
	ld.global.nc.u64 	%rd27, [%rd26];
	{
	.reg .u32 %r0, %r1, %r2, %r3, %alo, %ahi, %blo, %bhi, %clo, %chi;
	mov.b64 	{%alo,%ahi}, %rd27;
	mov.b64 	{%blo,%bhi}, %rd3;
	mov.b64 	{%clo,%chi}, %rd70;
	mad.lo.cc.u32 	%r0, %alo, %blo, %clo;
	madc.hi.cc.u32 	%r1, %alo, %blo, %chi;
	madc.hi.u32 	%r2, %alo, %bhi, 0;
	mad.lo.cc.u32 	%r1, %alo, %bhi, %r1;
	madc.hi.cc.u32 	%r2, %ahi, %blo, %r2;
	madc.hi.u32 	%r3, %ahi, %bhi, 0;
	mad.lo.cc.u32 	%r1, %ahi, %blo, %r1;
	madc.lo.cc.u32 	%r2, %ahi, %bhi, %r2;
	addc.u32 	%r3, %r3, 0;
	mov.b64 	%rd28, {%r0,%r1};
	mov.b64 	%rd70, {%r2,%r3};
	}
	st.local.u64 	[%rd23], %rd28;
	add.s32 	%r44, %r44, 1;
	add.s32 	%r43, %r43, 1;
	add.s32 	%r42, %r42, 1;
	setp.ne.s32 	%p4, %r43, -15;
	mov.u32 	%r45, %r6;
	@%p4 bra 	$L__BB2_3;
$L__BB2_4:
	cvt.s64.s32 	%rd29, %r45;
	cvt.u64.u32 	%rd30, %r4;
	add.s64 	%rd31, %rd30, %rd29;
	shl.b64 	%rd32, %rd31, 3;
	add.s64 	%rd33, %rd1, %rd32;
	st.local.u64 	[%rd33+-120], %rd70;
	and.b32  	%r15, %r2, 63;
	ld.local.u64 	%rd72, [%rd1+16];
	ld.local.u64 	%rd71, [%rd1+24];
	setp.eq.s32 	%p5, %r15, 0;
	@%p5 bra 	$L__BB2_6;
	shl.b64 	%rd34, %rd71, %r15;
	shr.u64 	%rd35, %rd72, 1;
	xor.b32  	%r24, %r15, 63;
	shr.u64 	%rd36, %rd35, %r24;
	or.b64  	%rd71, %rd34, %rd36;
	ld.local.u64 	%rd37, [%rd1+8];
	shl.b64 	%rd38, %rd72, %r15;
	shr.u64 	%rd39, %rd37, 1;
	shr.u64 	%rd40, %rd39, %r24;
	or.b64  	%rd72, %rd38, %rd40;
$L__BB2_6:
	and.b32  	%r25, %r1, -2147483648;
	shr.u64 	%rd41, %rd71, 62;
	cvt.u32.u64 	%r26, %rd41;
	mov.b64 	{%r27, %r28}, %rd71;
	mov.b64 	{%r29, %r30}, %rd72;
	shf.l.wrap.b32 	%r31, %r30, %r27, 2;
	shf.l.wrap.b32 	%r32, %r27, %r28, 2;
	mov.b64 	%rd42, {%r31, %r32};
	shl.b64 	%rd43, %rd72, 2;
	shr.u64 	%rd44, %rd42, 63;
	cvt.u32.u64 	%r33, %rd44;
	add.s32 	%r34, %r33, %r26;
	setp.eq.s32 	%p6, %r25, 0;
	neg.s32 	%r35, %r34;
	selp.b32 	%r46, %r34, %r35, %p6;
	setp.gt.s64 	%p7, %rd42, -1;
	mov.b64 	%rd45, 0;
	{
	.reg .u32 %r0, %r1, %r2, %r3, %a0, %a1, %a2, %a3, %b0, %b1, %b2, %b3;
	mov.b64 	{%a0,%a1}, %rd45;
	mov.b64 	{%a2,%a3}, %rd45;
	mov.b64 	{%b0,%b1}, %rd43;
	mov.b64 	{%b2,%b3}, %rd42;
	sub.cc.u32 	%r0, %a0, %b0;
	subc.cc.u32 	%r1, %a1, %b1;
	subc.cc.u32 	%r2, %a2, %b2;
	subc.u32 	%r3, %a3, %b3;
	mov.b64 	%rd46, {%r0,%r1};
	mov.b64 	%rd47, {%r2,%r3};
	}
	xor.b32  	%r36, %r25, -2147483648;
	selp.b64 	%rd73, %rd42, %rd47, %p7;
	selp.b64 	%rd14, %rd43, %rd46, %p7;
	selp.b32 	%r17, %r25, %r36, %p7;
	clz.b64 	%r37, %rd73;
	cvt.u64.u32 	%rd15, %r37;
	setp.eq.s32 	%p8, %r37, 0;
	@%p8 bra 	$L__BB2_8;
	cvt.u32.u64 	%r38, %rd15;
	and.b32  	%r39, %r38, 63;
	shl.b64 	%rd48, %rd73, %r39;
	shr.u64 	%rd49, %rd14, 1;
	not.b32 	%r40, %r38;
	and.b32  	%r41, %r40, 63;
	shr.u64 	%rd50, %rd49, %r41;
	or.b64  	%rd73, %rd48, %rd50;
$L__BB2_8:
	mov.b64 	%rd51, -3958705157555305931;
	{
	.reg .u32 %r0, %r1, %r2, %r3, %alo, %ahi, %blo, %bhi;
	mov.b64 	{%alo,%ahi}, %rd73;
	mov.b64 	{%blo,%bhi}, %rd51;
	mul.lo.u32 	%r0, %alo, %blo;
	mul.hi.u32 	%r1, %alo, %blo;
	mad.lo.cc.u32 	%r1, %alo, %bhi, %r1;
	madc.hi.u32 	%r2, %alo, %bhi, 0;
	mad.lo.cc.u32 	%r1, %ahi, %blo, %r1;
	madc.hi.cc.u32 	%r2, %ahi, %blo, %r2;
	madc.hi.u32 	%r3, %ahi, %bhi, 0;
	mad.lo.cc.u32 	%r2, %ahi, %bhi, %r2;
	addc.u32 	%r3, %r3, 0;
	mov.b64 	%rd52, {%r0,%r1};
	mov.b64 	%rd53, {%r2,%r3};
	}
	setp.gt.s64 	%p9, %rd53, 0;
	{
	.reg .u32 %r0, %r1, %r2, %r3, %a0, %a1, %a2, %a3, %b0, %b1, %b2, %b3;
	mov.b64 	{%a0,%a1}, %rd52;
	mov.b64 	{%a2,%a3}, %rd53;
	mov.b64 	{%b0,%b1}, %rd52;
	mov.b64 	{%b2,%b3}, %rd53;
	add.cc.u32 	%r0, %a0, %b0;
	addc.cc.u32 	%r1, %a1, %b1;
	addc.cc.u32 	%r2, %a2, %b2;
	addc.u32 	%r3, %a3, %b3;
	mov.b64 	%rd54, {%r0,%r1};
	mov.b64 	%rd55, {%r2,%r3};
	}
	selp.b64 	%rd56, %rd55, %rd53, %p9;
	selp.s64 	%rd57, -1, 0, %p9;
	sub.s64 	%rd58, %rd57, %rd15;
	cvt.u64.u32 	%rd59, %r17;
	shl.b64 	%rd60, %rd59, 32;
	add.s64 	%rd61, %rd56, 1;
	shr.u64 	%rd62, %rd61, 10;
	add.s64 	%rd63, %rd62, 1;
	shr.u64 	%rd64, %rd63, 1;
	shl.b64 	%rd65, %rd58, 52;
	add.s64 	%rd66, %rd65, %rd64;
	add.s64 	%rd67, %rd66, 4602678819172646912;
	or.b64  	%rd68, %rd67, %rd60;
	mov.b64 	%fd4, %rd68;
$L__BB2_9:
	st.param.f64 	[func_retval0], %fd4;
	st.param.b32 	[func_retval0+8], %r46;
	ret;

}


// ===== COMPILED SASS (sm_100) =====

	.target	sm_100

	.elftype	@"ET_EXEC"


//--------------------- .note.nv.tkinfo           --------------------------
	.section	.note.nv.tkinfo,"",@"SHT_NOTE"
	.sectionflags	@"SHF_NOTE_NV_TKINFO"
	.tkinfo
        /*0018*/ 	.word	0x00000002
        /*0030*/ 	.string	""
        /*0030*/ 	.string	"ptxas"
        /*0030*/ 	.string	"Cuda compilation tools, release 13.0, V13.0.88"
        /*0030*/ 	.string	"Build cuda_13.0.r13.0/compiler.36424714_0"
        /*0030*/ 	.string	"-arch sm_100 -m 64 "



//--------------------- .note.nv.cuinfo           --------------------------
	.section	.note.nv.cuinfo,"",@"SHT_NOTE"
	.sectionflags	@"SHF_NOTE_NV_CUINFO"
        /*0018*/ 	.short	0x0002
        /*001a*/ 	.short	0x0064
        /*001c*/ 	.short	0x0082
	.zero		2


//--------------------- .nv.info                  --------------------------
	.section	.nv.info,"",@"SHT_CUDA_INFO"
	.align	4


	//----- nvinfo : EIATTR_REGCOUNT
	.align		4
        /*0000*/ 	.byte	0x04, 0x2f
        /*0002*/ 	.short	(.L_2 - .L_1)
	.align		4
.L_1:
        /*0004*/ 	.word	index@(dec_osc_batch_f32)
        /*0008*/ 	.word	0x00000040


	//----- nvinfo : EIATTR_FRAME_SIZE
	.align		4
.L_2:
        /*000c*/ 	.byte	0x04, 0x11
        /*000e*/ 	.short	(.L_4 - .L_3)
	.align		4
.L_3:
        /*0010*/ 	.word	index@($dec_osc_batch_f32$__internal_trig_reduction_slowpathd)
        /*0014*/ 	.word	0x00000028


	//----- nvinfo : EIATTR_FRAME_SIZE
	.align		4
.L_4:
        /*0018*/ 	.byte	0x04, 0x11
        /*001a*/ 	.short	(.L_6 - .L_5)
	.align		4
.L_5:
        /*001c*/ 	.word	index@($__internal_1_$__cuda_sm20_div_rn_f64_full)
        /*0020*/ 	.word	0x00000028


	//----- nvinfo : EIATTR_FRAME_SIZE
	.align		4
.L_6:
        /*0024*/ 	.byte	0x04, 0x11
        /*0026*/ 	.short	(.L_8 - .L_7)
	.align		4
.L_7:
        /*0028*/ 	.word	index@(dec_osc_batch_f32)
        /*002c*/ 	.word	0x00000028


	//----- nvinfo : EIATTR_REGCOUNT
	.align		4
.L_8:
        /*0030*/ 	.byte	0x04, 0x2f
        /*0032*/ 	.short	(.L_10 - .L_9)
	.align		4
.L_9:
        /*0034*/ 	.word	index@(dec_osc_many_series_one_param_time_major_f32)
        /*0038*/ 	.word	0x0000003c


	//----- nvinfo : EIATTR_FRAME_SIZE
	.align		4
.L_10:
        /*003c*/ 	.byte	0x04, 0x11
        /*003e*/ 	.short	(.L_12 - .L_11)
	.align		4
.L_11:
        /*0040*/ 	.word	index@($dec_osc_many_series_one_param_time_major_f32$__internal_trig_reduction_slowpathd)
        /*0044*/ 	.word	0x00000028


	//----- nvinfo : EIATTR_FRAME_SIZE
	.align		4
.L_12:
        /*0048*/ 	.byte	0x04, 0x11
        /*004a*/ 	.short	(.L_14 - .L_13)
	.align		4
.L_13:
        /*004c*/ 	.word	index@($__internal_0_$__cuda_sm20_div_rn_f64_full)
        /*0050*/ 	.word	0x00000028


	//----- nvinfo : EIATTR_FRAME_SIZE
	.align		4
.L_14:
        /*0054*/ 	.byte	0x04, 0x11
        /*0056*/ 	.short	(.L_16 - .L_15)
	.align		4
.L_15:
        /*0058*/ 	.word	index@(dec_osc_many_series_one_param_time_major_f32)
        /*005c*/ 	.word	0x00000028


	//----- nvinfo : EIATTR_MIN_STACK_SIZE
	.align		4
.L_16:
        /*0060*/ 	.byte	0x04, 0x12
        /*0062*/ 	.short	(.L_18 - .L_17)
	.align		4
.L_17:
        /*0064*/ 	.word	index@(dec_osc_many_series_one_param_time_major_f32)
        /*0068*/ 	.word	0x00000028


	//----- nvinfo : EIATTR_MIN_STACK_SIZE
	.align		4
.L_18:
        /*006c*/ 	.byte	0x04, 0x12
        /*006e*/ 	.short	(.L_20 - .L_19)
	.align		4
.L_19:
        /*0070*/ 	.word	index@(dec_osc_batch_f32)
        /*0074*/ 	.word	0x00000028
.L_20:


//--------------------- .nv.compat                --------------------------
	.section	.nv.compat,"",@"SHT_CUDA_COMPAT_INFO"
	.align	4
        /*0000*/ 	.byte	0x02, 0x09, 0x00, 0x00, 0x02, 0x02, 0x01, 0x00, 0x02, 0x05, 0x05, 0x00, 0x03, 0x07, 0x01, 0x01
        /*0010*/ 	.byte	0x02, 0x03, 0x00, 0x00, 0x02, 0x06, 0x01, 0x00, 0x04, 0x0b, 0x08, 0x00, 0x01, 0x00, 0x00, 0x00
        /*0020*/ 	.byte	0x00, 0x00, 0x00, 0x00


//--------------------- .nv.info.dec_osc_many_series_one_param_time_major_f32 --------------------------
	.section	.nv.info.dec_osc_many_series_one_param_time_major_f32,"",@"SHT_CUDA_INFO"
	.sectionflags	@""
	.align	4


	//----- nvinfo : EIATTR_CUDA_API_VERSION
	.align		4
        /*0000*/ 	.byte	0x04, 0x37
        /*0002*/ 	.short	(.L_22 - .L_21)
.L_21:
        /*0004*/ 	.word	0x00000082


	//----- nvinfo : EIATTR_KPARAM_INFO
	.align		4
.L_22:
        /*0008*/ 	.byte	0x04, 0x17
        /*000a*/ 	.short	(.L_24 - .L_23)
.L_23:
        /*000c*/ 	.word	0x00000000
        /*0010*/ 	.short	0x0006
        /*0012*/ 	.short	0x0020
        /*0014*/ 	.byte	0x00, 0xf5, 0x21, 0x00


	//----- nvinfo : EIATTR_KPARAM_INFO
	.align		4
.L_24:
        /*0018*/ 	.byte	0x04, 0x17
        /*001a*/ 	.short	(.L_26 - .L_25)
.L_25:
        /*001c*/ 	.word	0x00000000
        /*0020*/ 	.short	0x0005
        /*0022*/ 	.short	0x001c
        /*0024*/ 	.byte	0x00, 0xf0, 0x11, 0x00


	//----- nvinfo : EIATTR_KPARAM_INFO
	.align		4
.L_26:
        /*0028*/ 	.byte	0x04, 0x17
        /*002a*/ 	.short	(.L_28 - .L_27)
.L_27:
        /*002c*/ 	.word	0x00000000
        /*0030*/ 	.short	0x0004
        /*0032*/ 	.short	0x0018
        /*0034*/ 	.byte	0x00, 0xf0, 0x11, 0x00


	//----- nvinfo : EIATTR_KPARAM_INFO
	.align		4
.L_28:
        /*0038*/ 	.byte	0x04, 0x17
        /*003a*/ 	.short	(.L_30 - .L_29)
.L_29:
        /*003c*/ 	.word	0x00000000
        /*0040*/ 	.short	0x0003
        /*0042*/ 	.short	0x0014
        /*0044*/ 	.byte	0x00, 0xf0, 0x11, 0x00


	//----- nvinfo : EIATTR_KPARAM_INFO
	.align		4
.L_30:
        /*0048*/ 	.byte	0x04, 0x17
        /*004a*/ 	.short	(.L_32 - .L_31)
.L_31:
        /*004c*/ 	.word	0x00000000
        /*0050*/ 	.short	0x0002
        /*0052*/ 	.short	0x0010
        /*0054*/ 	.byte	0x00, 0xf0, 0x11, 0x00


	//----- nvinfo : EIATTR_KPARAM_INFO
	.align		4
.L_32:
        /*0058*/ 	.byte	0x04, 0x17
        /*005a*/ 	.short	(.L_34 - .L_33)
.L_33:
        /*005c*/ 	.word	0x00000000
        /*0060*/ 	.short	0x0001
        /*0062*/ 	.short	0x0008
        /*0064*/ 	.byte	0x00, 0xf5, 0x21, 0x00


	//----- nvinfo : EIATTR_KPARAM_INFO
	.align		4
.L_34:
        /*0068*/ 	.byte	0x04, 0x17
        /*006a*/ 	.short	(.L_36 - .L_35)
.L_35:
        /*006c*/ 	.word	0x00000000
        /*0070*/ 	.short	0x0000
        /*0072*/ 	.short	0x0000
        /*0074*/ 	.byte	0x00, 0xf5, 0x21, 0x00


	//----- nvinfo : EIATTR_SPARSE_MMA_MASK
	.align		4
.L_36:
        /*0078*/ 	.byte	0x03, 0x50
        /*007a*/ 	.short	0x0000


	//----- nvinfo : EIATTR_MAXREG_COUNT
	.align		4
        /*007c*/ 	.byte	0x03, 0x1b
        /*007e*/ 	.short	0x00ff


	//----- nvinfo : EIATTR_MERCURY_ISA_VERSION
	.align		4
        /*0080*/ 	.byte	0x03, 0x5f
        /*0082*/ 	.short	0x0101


	//----- nvinfo : EIATTR_VRC_CTA_INIT_COUNT
	.align		4
        /*0084*/ 	.byte	0x02, 0x4a
	.zero		1
	.zero		1


	//----- nvinfo : EIATTR_EXIT_INSTR_OFFSETS
	.align		4
        /*0088*/ 	.byte	0x04, 0x1c
        /*008a*/ 	.short	(.L_38 - .L_37)


	//   ....[0]....
.L_37:
        /*008c*/ 	.word	0x00000080


	//   ....[1]....
        /*0090*/ 	.word	0x00000510


	//   ....[2]....
        /*0094*/ 	.word	0x00000590


	//   ....[3]....
        /*0098*/ 	.word	0x000015a0


	//   ....[4]....
        /*009c*/ 	.word	0x000015d0


	//   ....[5]....
        /*00a0*/ 	.word	0x00001d10


	//   ....[6]....
        /*00a4*/ 	.word	0x00002910


	//----- nvinfo : EIATTR_CRS_STACK_SIZE
	.align		4
.L_38:
        /*00a8*/ 	.byte	0x04, 0x1e
        /*00aa*/ 	.short	(.L_40 - .L_39)
.L_39:
        /*00ac*/ 	.word	0x00000000


	//----- nvinfo : EIATTR_CBANK_PARAM_SIZE
	.align		4
.L_40:
        /*00b0*/ 	.byte	0x03, 0x19
        /*00b2*/ 	.short	0x0028


	//----- nvinfo : EIATTR_PARAM_CBANK
	.align		4
        /*00b4*/ 	.byte	0x04, 0x0a
        /*00b6*/ 	.short	(.L_42 - .L_41)
	.align		4
.L_41:
        /*00b8*/ 	.word	index@(.nv.constant0.dec_osc_many_series_one_param_time_major_f32)
        /*00bc*/ 	.short	0x0380
        /*00be*/ 	.short	0x0028


	//----- nvinfo : EIATTR_SW_WAR
	.align		4
.L_42:
        /*00c0*/ 	.byte	0x04, 0x36
        /*00c2*/ 	.short	(.L_44 - .L_43)
.L_43:
        /*00c4*/ 	.word	0x00000008
.L_44:


//--------------------- .nv.info.dec_osc_batch_f32 --------------------------
	.section	.nv.info.dec_osc_batch_f32,"",@"SHT_CUDA_INFO"
	.sectionflags	@""
	.align	4


	//----- nvinfo : EIATTR_CUDA_API_VERSION
	.align		4
        /*0000*/ 	.byte	0x04, 0x37
        /*0002*/ 	.short	(.L_46 - .L_45)
.L_45:
        /*0004*/ 	.word	0x00000082


	//----- nvinfo : EIATTR_KPARAM_INFO
	.align		4
.L_46:
        /*0008*/ 	.byte	0x04, 0x17
        /*000a*/ 	.short	(.L_48 - .L_47)
.L_47:
        /*000c*/ 	.word	0x00000000
        /*0010*/ 	.short	0x0006
        /*0012*/ 	.short	0x0028
        /*0014*/ 	.byte	0x00, 0xf5, 0x21, 0x00


	//----- nvinfo : EIATTR_KPARAM_INFO
	.align		4
.L_48:
        /*0018*/ 	.byte	0x04, 0x17
        /*001a*/ 	.short	(.L_50 - .L_49)
.L_49:
        /*001c*/ 	.word	0x00000000
        /*0020*/ 	.short	0x0005
        /*0022*/ 	.short	0x0020
        /*0024*/ 	.byte	0x00, 0xf0, 0x11, 0x00


	//----- nvinfo : EIATTR_KPARAM_INFO
	.align		4
.L_50:
        /*0028*/ 	.byte	0x04, 0x17
        /*002a*/ 	.short	(.L_52 - .L_51)
.L_51:
        /*002c*/ 	.word	0x00000000
        /*0030*/ 	.short	0x0004
        /*0032*/ 	.short	0x001c
        /*0034*/ 	.byte	0x00, 0xf0, 0x11, 0x00


	//----- nvinfo : EIATTR_KPARAM_INFO
	.align		4
.L_52:
        /*0038*/ 	.byte	0x04, 0x17
        /*003a*/ 	.short	(.L_54 - .L_53)
.L_53:
        /*003c*/ 	.word	0x00000000
        /*0040*/ 	.short	0x0003
        /*0042*/ 	.short	0x0018
        /*0044*/ 	.byte	0x00, 0xf0, 0x11, 0x00


	//----- nvinfo : EIATTR_KPARAM_INFO
	.align		4
.L_54:
        /*0048*/ 	.byte	0x04, 0x17
        /*004a*/ 	.short	(.L_56 - .L_55)
.L_55:
        /*004c*/ 	.word	0x00000000
        /*0050*/ 	.short	0x0002
        /*0052*/ 	.short	0x0010
        /*0054*/ 	.byte	0x00, 0xf5, 0x21, 0x00


	//----- nvinfo : EIATTR_KPARAM_INFO
	.align		4
.L_56:
        /*0058*/ 	.byte	0x04, 0x17
        /*005a*/ 	.short	(.L_58 - .L_57)
.L_57:
        /*005c*/ 	.word	0x00000000
        /*0060*/ 	.short	0x0001
        /*0062*/ 	.short	0x0008
        /*0064*/ 	.byte	0x00, 0xf5, 0x21, 0x00


	//----- nvinfo : EIATTR_KPARAM_INFO
	.align		4
.L_58:
        /*0068*/ 	.byte	0x04, 0x17
        /*006a*/ 	.short	(.L_60 - .L_59)
.L_59:
        /*006c*/ 	.word	0x00000000
        /*0070*/ 	.short	0x0000
        /*0072*/ 	.short	0x0000
        /*0074*/ 	.byte	0x00, 0xf5, 0x21, 0x00


	//----- nvinfo : EIATTR_SPARSE_MMA_MASK
	.align		4
.L_60:
        /*0078*/ 	.byte	0x03, 0x50
        /*007a*/ 	.short	0x0000


	//----- nvinfo : EIATTR_MAXREG_COUNT
	.align		4
        /*007c*/ 	.byte	0x03, 0x1b
        /*007e*/ 	.short	0x00ff


	//----- nvinfo : EIATTR_MERCURY_ISA_VERSION
	.align		4
        /*0080*/ 	.byte	0x03, 0x5f
        /*0082*/ 	.short	0x0101


	//----- nvinfo : EIATTR_VRC_CTA_INIT_COUNT
	.align		4
        /*0084*/ 	.byte	0x02, 0x4a
	.zero		1
	.zero		1


	//----- nvinfo : EIATTR_EXIT_INSTR_OFFSETS
	.align		4
        /*0088*/ 	.byte	0x04, 0x1c
        /*008a*/ 	.short	(.L_62 - .L_61)


	//   ....[0]....
.L_61:
        /*008c*/ 	.word	0x00000090


	//   ....[1]....
        /*0090*/ 	.word	0x00000660


	//   ....[2]....
        /*0094*/ 	.word	0x000032f0


	//   ....[3]....
        /*0098*/ 	.word	0x00003bd0


	//   ....[4]....
        /*009c*/ 	.word	0x00004490


	//----- nvinfo : EIATTR_INDIRECT_BRANCH_TARGETS
	.align		4
.L_62:
        /*00a0*/ 	.byte	0x04, 0x34
        /*00a2*/ 	.short	(.L_64 - .L_63)


	//   ....[0]....
.L_63:
        /*00a4*/ 	.word	.L_x_48@srel
        /*00a8*/ 	.short	0x0
        /*00aa*/ 	.short	0x0
        /*00ac*/ 	.word	0x3
        /*00b0*/ 	.word	.L_x_45@srel
        /*00b4*/ 	.word	.L_x_132@srel
        /*00b8*/ 	.word	.L_x_133@srel


	//   ....[1]....
        /*00bc*/ 	.word	.L_x_93@srel
        /*00c0*/ 	.short	0x0
        /*00c2*/ 	.short	0x0
        /*00c4*/ 	.word	0x3
        /*00c8*/ 	.word	.L_x_90@srel
        /*00cc*/ 	.word	.L_x_136@srel
        /*00d0*/ 	.word	.L_x_137@srel


	//----- nvinfo : EIATTR_CRS_STACK_SIZE
	.align		4
.L_64:
        /*00d4*/ 	.byte	0x04, 0x1e
        /*00d6*/ 	.short	(.L_66 - .L_65)
.L_65:
        /*00d8*/ 	.word	0x00000000


	//----- nvinfo : EIATTR_CBANK_PARAM_SIZE
	.align		4
.L_66:
        /*00dc*/ 	.byte	0x03, 0x19
        /*00de*/ 	.short	0x0030


	//----- nvinfo : EIATTR_PARAM_CBANK
	.align		4
        /*00e0*/ 	.byte	0x04, 0x0a
        /*00e2*/ 	.short	(.L_68 - .L_67)
	.align		4
.L_67:
        /*00e4*/ 	.word	index@(.nv.constant0.dec_osc_batch_f32)
        /*00e8*/ 	.short	0x0380
        /*00ea*/ 	.short	0x0030


	//----- nvinfo : EIATTR_SW_WAR
	.align		4
.L_68:
        /*00ec*/ 	.byte	0x04, 0x36
        /*00ee*/ 	.short	(.L_70 - .L_69)
.L_69:
        /*00f0*/ 	.word	0x00000008
.L_70:


//--------------------- .nv.callgraph             --------------------------
	.section	.nv.callgraph,"",@"SHT_CUDA_CALLGRAPH"
	.align	4
	.sectionentsize	8
	.align		4
        /*0000*/ 	.word	0x00000000
	.align		4
        /*0004*/ 	.word	0xffffffff
	.align		4
        /*0008*/ 	.word	0x00000000
	.align		4
        /*000c*/ 	.word	0xfffffffe
	.align		4
        /*0010*/ 	.word	0x00000000
	.align		4
        /*0014*/ 	.word	0xfffffffd
	.align		4
        /*0018*/ 	.word	0x00000000
	.align		4
        /*001c*/ 	.word	0xfffffffc


//--------------------- .nv.constant4             --------------------------
	.section	.nv.constant4,"a",@progbits
	.align	8
	.align		8
.nv.constant4:
        /*0000*/ 	.dword	__cudart_i2opi_d


//--------------------- .nv.constant2.dec_osc_batch_f32 --------------------------
	.section	.nv.constant2.dec_osc_batch_f32,"a",@progbits
	.sectionflags	@""
	.align	4
.nv.constant2.dec_osc_batch_f32:
        /*0000*/ 	.byte	0x10, 0x06, 0x00, 0x00, 0x80, 0x05, 0x00, 0x00, 0x10, 0x05, 0x00, 0x00, 0x50, 0x37, 0x00, 0x00
        /*0010*/ 	.byte	0xb0, 0x36, 0x00, 0x00, 0x30, 0x36, 0x00, 0x00


//--------------------- .text.dec_osc_many_series_one_param_time_major_f32 --------------------------
	.section	.text.dec_osc_many_series_one_param_time_major_f32,"ax",@progbits
	.align	128
        .global         dec_osc_many_series_one_param_time_major_f32
        .type           dec_osc_many_series_one_param_time_major_f32,@function
        .size           dec_osc_many_series_one_param_time_major_f32,(.L_x_139 - dec_osc_many_series_one_param_time_major_f32)
        .other          dec_osc_many_series_one_param_time_major_f32,@"STO_CUDA_ENTRY STV_DEFAULT"
dec_osc_many_series_one_param_time_major_f32:
.text.dec_osc_many_series_one_param_time_major_f32:
[----:B------:R-:W0:Y:S01]  /*0000*/  LDC R1, c[0x0][0x37c] ;  /* 0x0000df00ff017b82 */ /* 0x000e220000000800 */
[----:B------:R-:W1:Y:S07]  /*0010*/  S2R R3, SR_TID.X ;  /* 0x0000000000037919 */ /* 0x000e6e0000002100 */
[----:B------:R-:W1:Y:S01]  /*0020*/  S2UR UR4, SR_CTAID.X ;  /* 0x00000000000479c3 */ /* 0x000e620000002500 */
[----:B0-----:R-:W-:-:S07]  /*0030*/  VIADD R1, R1, 0xffffffd8 ;  /* 0xffffffd801017836 */ /* 0x001fce0000000000 */
[----:B------:R-:W1:Y:S08]  /*0040*/  LDC R2, c[0x0][0x360] ;  /* 0x0000d800ff027b82 */ /* 0x000e700000000800 */
[----:B------:R-:W0:Y:S01]  /*0050*/  LDC R25, c[0x0][0x390] ;  /* 0x0000e400ff197b82 */ /* 0x000e220000000800 */
[----:B-1----:R-:W-:-:S05]  /*0060*/  IMAD R2, R2, UR4, R3 ;  /* 0x0000000402027c24 */ /* 0x002fca000f8e0203 */
[----:B0-----:R-:W-:-:S13]  /*0070*/  ISETP.GE.AND P0, PT, R2, R25, PT ;  /* 0x000000190200720c */ /* 0x001fda0003f06270 */
[----:B------:R-:W-:Y:S05]  /*0080*/  @P0 EXIT ;  /* 0x000000000000094d */ /* 0x000fea0003800000 */
[----:B------:R-:W0:Y:S01]  /*0090*/  LDC R22, c[0x0][0x394] ;  /* 0x0000e500ff167b82 */ /* 0x000e220000000800 */
[----:B------:R-:W1:Y:S01]  /*00a0*/  LDCU.64 UR6, c[0x0][0x358] ;  /* 0x00006b00ff0677ac */ /* 0x000e620008000a00 */
[----:B0-----:R-:W-:-:S13]  /*00b0*/  ISETP.GE.AND P0, PT, R22, 0x1, PT ;  /* 0x000000011600780c */ /* 0x001fda0003f06270 */
[----:B-1----:R-:W-:Y:S05]  /*00c0*/  @!P0 BRA `(.L_x_0) ;  /* 0x0000000400048947 */ /* 0x002fea0003800000 */
[C---:B------:R-:W-:Y:S01]  /*00d0*/  ISETP.GE.U32.AND P0, PT, R22.reuse, 0x8, PT ;  /* 0x000000081600780c */ /* 0x040fe20003f06070 */
[----:B------:R-:W-:Y:S01]  /*00e0*/  IMAD.MOV.U32 R3, RZ, RZ, RZ ;  /* 0x000000ffff037224 */ /* 0x000fe200078e00ff */
[----:B------:R-:W-:-:S04]  /*00f0*/  LOP3.LUT R24, R22, 0x7, RZ, 0xc0, !PT ;  /* 0x0000000716187812 */ /* 0x000fc800078ec0ff */
[----:B------:R-:W-:-:S07]  /*0100*/  ISETP.NE.AND P1, PT, R24, RZ, PT ;  /* 0x000000ff1800720c */ /* 0x000fce0003f25270 */
[----:B------:R-:W-:Y:S06]  /*0110*/  @!P0 BRA `(.L_x_1) ;  /* 0x0000000000648947 */ /* 0x000fec0003800000 */
[----:B------:R-:W0:Y:S01]  /*0120*/  LDC.64 R20, c[0x0][0x3a0] ;  /* 0x0000e800ff147b82 */ /* 0x000e220000000a00 */
[----:B------:R-:W-:Y:S01]  /*0130*/  LOP3.LUT R3, R22, 0x7ffffff8, RZ, 0xc0, !PT ;  /* 0x7ffffff816037812 */ /* 0x000fe200078ec0ff */
[----:B------:R-:W-:-:S04]  /*0140*/  IMAD.MOV.U32 R23, RZ, RZ, R2 ;  /* 0x000000ffff177224 */ /* 0x000fc800078e0002 */
[----:B------:R-:W-:-:S07]  /*0150*/  IMAD.MOV R0, RZ, RZ, -R3 ;  /* 0x000000ffff007224 */ /* 0x000fce00078e0a03 */
.L_x_2:
[----:B01----:R-:W-:-:S04]  /*0160*/  IMAD.WIDE R4, R23, 0x4, R20 ;  /* 0x0000000417047825 */ /* 0x003fc800078e0214 */
[----:B------:R-:W-:Y:S02]  /*0170*/  IMAD.MOV.U32 R27, RZ, RZ, 0x7fc00000 ;  /* 0x7fc00000ff1b7424 */ /* 0x000fe400078e00ff */
[----:B------:R-:W-:-:S03]  /*0180*/  IMAD.WIDE R6, R25, 0x4, R4 ;  /* 0x0000000419067825 */ /* 0x000fc600078e0204 */
[----:B------:R1:W-:Y:S01]  /*0190*/  STG.E desc[UR6][R4.64], R27 ;  /* 0x0000001b04007986 */ /* 0x0003e2000c101906 */
[----:B------:R-:W-:Y:S02]  /*01a0*/  VIADD R0, R0, 0x8 ;  /* 0x0000000800007836 */ /* 0x000fe40000000000 */
[C---:B------:R-:W-:Y:S01]  /*01b0*/  IMAD.WIDE R8, R25.reuse, 0x4, R6 ;  /* 0x0000000419087825 */ /* 0x040fe200078e0206 */
[----:B------:R1:W-:Y:S02]  /*01c0*/  STG.E desc[UR6][R6.64], R27 ;  /* 0x0000001b06007986 */ /* 0x0003e4000c101906 */
[----:B------:R-:W-:Y:S01]  /*01d0*/  ISETP.NE.AND P0, PT, R0, RZ, PT ;  /* 0x000000ff0000720c */ /* 0x000fe20003f05270 */
[C---:B------:R-:W-:Y:S01]  /*01e0*/  IMAD R23, R25.reuse, 0x8, R23 ;  /* 0x0000000819177824 */ /* 0x040fe200078e0217 */
[----:B------:R1:W-:Y:S01]  /*01f0*/  STG.E desc[UR6][R8.64], R27 ;  /* 0x0000001b08007986 */ /* 0x0003e2000c101906 */
[----:B------:R-:W-:-:S05]  /*0200*/  IMAD.WIDE R10, R25, 0x4, R8 ;  /* 0x00000004190a7825 */ /* 0x000fca00078e0208 */
        /* <DEDUP_REMOVED lines=9> */
[----:B------:R-:W-:Y:S05]  /*02a0*/  @P0 BRA `(.L_x_2) ;  /* 0xfffffffc00ac0947 */ /* 0x000fea000383ffff */
.L_x_1:
[----:B------:R-:W-:Y:S05]  /*02b0*/  @!P1 BRA `(.L_x_0) ;  /* 0x0000000000889947 */ /* 0x000fea0003800000 */
[----:B------:R-:W-:Y:S02]  /*02c0*/  ISETP.GE.U32.AND P0, PT, R24, 0x4, PT ;  /* 0x000000041800780c */ /* 0x000fe40003f06070 */
[----:B------:R-:W-:-:S04]  /*02d0*/  LOP3.LUT R0, R22, 0x3, RZ, 0xc0, !PT ;  /* 0x0000000316007812 */ /* 0x000fc800078ec0ff */
[----:B------:R-:W-:-:S07]  /*02e0*/  ISETP.NE.AND P1, PT, R0, RZ, PT ;  /* 0x000000ff0000720c */ /* 0x000fce0003f25270 */
[----:B------:R-:W-:Y:S06]  /*02f0*/  @!P0 BRA `(.L_x_3) ;  /* 0x0000000000308947 */ /* 0x000fec0003800000 */
[----:B-1----:R-:W0:Y:S01]  /*0300*/  LDC.64 R4, c[0x0][0x3a0] ;  /* 0x0000e800ff047b82 */ /* 0x002e220000000a00 */
[C---:B------:R-:W-:Y:S02]  /*0310*/  IMAD R7, R3.reuse, R25, R2 ;  /* 0x0000001903077224 */ /* 0x040fe400078e0202 */
[----:B------:R-:W-:Y:S02]  /*0320*/  IMAD.MOV.U32 R13, RZ, RZ, 0x7fc00000 ;  /* 0x7fc00000ff0d7424 */ /* 0x000fe400078e00ff */
[----:B------:R-:W-:Y:S02]  /*0330*/  VIADD R3, R3, 0x4 ;  /* 0x0000000403037836 */ /* 0x000fe40000000000 */
[----:B0-----:R-:W-:-:S05]  /*0340*/  IMAD.WIDE R4, R7, 0x4, R4 ;  /* 0x0000000407047825 */ /* 0x001fca00078e0204 */
[----:B------:R0:W-:Y:S01]  /*0350*/  STG.E desc[UR6][R4.64], R13 ;  /* 0x0000000d04007986 */ /* 0x0001e2000c101906 */
[----:B------:R-:W-:-:S05]  /*0360*/  IMAD.WIDE R6, R25, 0x4, R4 ;  /* 0x0000000419067825 */ /* 0x000fca00078e0204 */
[----:B------:R0:W-:Y:S01]  /*0370*/  STG.E desc[UR6][R6.64], R13 ;  /* 0x0000000d06007986 */ /* 0x0001e2000c101906 */
[----:B------:R-:W-:-:S05]  /*0380*/  IMAD.WIDE R8, R25, 0x4, R6 ;  /* 0x0000000419087825 */ /* 0x000fca00078e0206 */
[----:B------:R0:W-:Y:S01]  /*0390*/  STG.E desc[UR6][R8.64], R13 ;  /* 0x0000000d08007986 */ /* 0x0001e2000c101906 */
[----:B------:R-:W-:-:S05]  /*03a0*/  IMAD.WIDE R10, R25, 0x4, R8 ;  /* 0x00000004190a7825 */ /* 0x000fca00078e0208 */
[----:B------:R0:W-:Y:S02]  /*03b0*/  STG.E desc[UR6][R10.64], R13 ;  /* 0x0000000d0a007986 */ /* 0x0001e4000c101906 */
.L_x_3:
[----:B------:R-:W-:Y:S05]  /*03c0*/  @!P1 BRA `(.L_x_0) ;  /* 0x0000000000449947 */ /* 0x000fea0003800000 */
[----:B01----:R-:W-:Y:S02]  /*03d0*/  LOP3.LUT R4, R22, 0x1, RZ, 0xc0, !PT ;  /* 0x0000000116047812 */ /* 0x003fe400078ec0ff */
[----:B------:R-:W-:Y:S02]  /*03e0*/  ISETP.NE.AND P0, PT, R0, 0x1, PT ;  /* 0x000000010000780c */ /* 0x000fe40003f05270 */
[----:B------:R-:W-:-:S13]  /*03f0*/  ISETP.NE.U32.AND P1, PT, R4, 0x1, PT ;  /* 0x000000010400780c */ /* 0x000fda0003f25070 */
[----:B------:R-:W0:Y:S01]  /*0400*/  @!P1 LDC.64 R8, c[0x0][0x3a0] ;  /* 0x0000e800ff089b82 */ /* 0x000e220000000a00 */
[----:B------:R-:W-:Y:S05]  /*0410*/  @!P0 BRA `(.L_x_4) ;  /* 0x0000000000208947 */ /* 0x000fea0003800000 */
[----:B------:R-:W1:Y:S01]  /*0420*/  LDC.64 R4, c[0x0][0x3a0] ;  /* 0x0000e800ff047b82 */ /* 0x000e620000000a00 */
[C---:B------:R-:W-:Y:S01]  /*0430*/  IMAD R7, R3.reuse, R25, R2 ;  /* 0x0000001903077224 */ /* 0x040fe200078e0202 */
[----:B------:R-:W-:Y:S01]  /*0440*/  MOV R11, 0x7fc00000 ;  /* 0x7fc00000000b7802 */ /* 0x000fe20000000f00 */
[----:B------:R-:W-:Y:S02]  /*0450*/  VIADD R3, R3, 0x2 ;  /* 0x0000000203037836 */ /* 0x000fe40000000000 */
[----:B-1----:R-:W-:-:S05]  /*0460*/  IMAD.WIDE R4, R7, 0x4, R4 ;  /* 0x0000000407047825 */ /* 0x002fca00078e0204 */
[----:B------:R1:W-:Y:S01]  /*0470*/  STG.E desc[UR6][R4.64], R11 ;  /* 0x0000000b04007986 */ /* 0x0003e2000c101906 */
[----:B------:R-:W-:-:S05]  /*0480*/  IMAD.WIDE R6, R25, 0x4, R4 ;  /* 0x0000000419067825 */ /* 0x000fca00078e0204 */
[----:B------:R1:W-:Y:S02]  /*0490*/  STG.E desc[UR6][R6.64], R11 ;  /* 0x0000000b06007986 */ /* 0x0003e4000c101906 */
.L_x_4:
[----:B-1----:R-:W-:Y:S02]  /*04a0*/  @!P1 IMAD R5, R3, R25, R2 ;  /* 0x0000001903059224 */ /* 0x002fe400078e0202 */
[----:B------:R-:W-:Y:S02]  /*04b0*/  @!P1 IMAD.MOV.U32 R3, RZ, RZ, 0x7fc00000 ;  /* 0x7fc00000ff039424 */ /* 0x000fe400078e00ff */
[----:B0-----:R-:W-:-:S05]  /*04c0*/  @!P1 IMAD.WIDE R4, R5, 0x4, R8 ;  /* 0x0000000405049825 */ /* 0x001fca00078e0208 */
[----:B------:R2:W-:Y:S02]  /*04d0*/  @!P1 STG.E desc[UR6][R4.64], R3 ;  /* 0x0000000304009986 */ /* 0x0005e4000c101906 */
.L_x_0:
[----:B01----:R-:W0:Y:S02]  /*04e0*/  LDC R11, c[0x0][0x398] ;  /* 0x0000e600ff0b7b82 */ /* 0x003e240000000800 */
[----:B0-----:R-:W-:-:S04]  /*04f0*/  ISETP.GT.AND P0, PT, R11, R22, PT ;  /* 0x000000160b00720c */ /* 0x001fc80003f04270 */
[----:B------:R-:W-:-:S13]  /*0500*/  ISETP.LT.OR P0, PT, R11, 0x2, P0 ;  /* 0x000000020b00780c */ /* 0x000fda0000701670 */
[----:B------:R-:W-:Y:S05]  /*0510*/  @P0 EXIT ;  /* 0x000000000000094d */ /* 0x000fea0003800000 */
[----:B--2---:R-:W0:Y:S02]  /*0520*/  LDC.64 R4, c[0x0][0x388] ;  /* 0x0000e200ff047b82 */ /* 0x004e240000000a00 */
[----:B0-----:R-:W-:-:S05]  /*0530*/  IMAD.WIDE R4, R2, 0x4, R4 ;  /* 0x0000000402047825 */ /* 0x001fca00078e0204 */
[----:B------:R-:W2:Y:S02]  /*0540*/  LDG.E.CONSTANT R13, desc[UR6][R4.64] ;  /* 0x00000006040d7981 */ /* 0x000ea4000c1e9900 */
[----:B--2---:R-:W-:-:S05]  /*0550*/  IMAD.IADD R0, R22, 0x1, -R13 ;  /* 0x0000000116007824 */ /* 0x004fca00078e0a0d */
[----:B------:R-:W-:-:S04]  /*0560*/  ISETP.GE.AND P0, PT, R0, 0x2, PT ;  /* 0x000000020000780c */ /* 0x000fc80003f06270 */
[----:B------:R-:W-:-:S04]  /*0570*/  ISETP.LT.OR P0, PT, R13, RZ, !P0 ;  /* 0x000000ff0d00720c */ /* 0x000fc80004701670 */
[----:B------:R-:W-:-:S13]  /*0580*/  ISETP.GE.OR P0, PT, R13, R22, P0 ;  /* 0x000000160d00720c */ /* 0x000fda0000706670 */
[----:B------:R-:W-:Y:S05]  /*0590*/  @P0 EXIT ;  /* 0x000000000000094d */ /* 0x000fea0003800000 */
[----:B------:R-:W0:Y:S01]  /*05a0*/  I2F.F64.U32 R10, R11 ;  /* 0x0000000b000a7312 */ /* 0x000e220000201800 */
[----:B------:R-:W-:Y:S01]  /*05b0*/  IMAD.MOV.U32 R4, RZ, RZ, 0x1 ;  /* 0x00000001ff047424 */ /* 0x000fe200078e00ff */
[----:B------:R-:W-:Y:S01]  /*05c0*/  UMOV UR4, 0x39c8c6cb ;  /* 0x39c8c6cb00047882 */ /* 0x000fe20000000000 */
[----:B------:R-:W-:-:S05]  /*05d0*/  UMOV UR5, 0x4011c4d3 ;  /* 0x4011c4d300057882 */ /* 0x000fca0000000000 */
[----:B0-----:R-:W0:Y:S02]  /*05e0*/  MUFU.RCP64H R5, R11 ;  /* 0x0000000b00057308 */ /* 0x001e240000001800 */
[----:B0-----:R-:W-:-:S08]  /*05f0*/  DFMA R6, -R10, R4, 1 ;  /* 0x3ff000000a06742b */ /* 0x001fd00000000104 */
[----:B------:R-:W-:-:S08]  /*0600*/  DFMA R6, R6, R6, R6 ;  /* 0x000000060606722b */ /* 0x000fd00000000006 */
[----:B------:R-:W-:-:S08]  /*0610*/  DFMA R6, R4, R6, R4 ;  /* 0x000000060406722b */ /* 0x000fd00000000004 */
[----:B------:R-:W-:-:S08]  /*0620*/  DFMA R4, -R10, R6, 1 ;  /* 0x3ff000000a04742b */ /* 0x000fd00000000106 */
[----:B------:R-:W-:-:S08]  /*0630*/  DFMA R4, R6, R4, R6 ;  /* 0x000000040604722b */ /* 0x000fd00000000006 */
[----:B------:R-:W-:-:S08]  /*0640*/  DMUL R6, R4, UR4 ;  /* 0x0000000404067c28 */ /* 0x000fd00008000000 */
[----:B------:R-:W-:-:S08]  /*0650*/  DFMA R8, -R10, R6, UR4 ;  /* 0x000000040a087e2b */ /* 0x000fd00008000106 */
[----:B------:R-:W-:-:S10]  /*0660*/  DFMA R6, R4, R8, R6 ;  /* 0x000000080406722b */ /* 0x000fd40000000006 */
[----:B------:R-:W-:-:S05]  /*0670*/  FFMA R0, RZ, R11, R7 ;  /* 0x0000000bff007223 */ /* 0x000fca0000000007 */
[----:B------:R-:W-:-:S13]  /*0680*/  FSETP.GT.AND P0, PT, |R0|, 1.469367938527859385e-39, PT ;  /* 0x001000000000780b */ /* 0x000fda0003f04200 */
[----:B------:R-:W-:Y:S05]  /*0690*/  @P0 BRA `(.L_x_5) ;  /* 0x00000000001c0947 */ /* 0x000fea0003800000 */
[----:B------:R-:W-:Y:S01]  /*06a0*/  IMAD.MOV.U32 R8, RZ, RZ, 0x39c8c6cb ;  /* 0x39c8c6cbff087424 */ /* 0x000fe200078e00ff */
[----:B------:R-:W-:Y:S01]  /*06b0*/  MOV R4, 0x700 ;  /* 0x0000070000047802 */ /* 0x000fe20000000f00 */
[----:B------:R-:W-:Y:S02]  /*06c0*/  IMAD.MOV.U32 R3, RZ, RZ, 0x4011c4d3 ;  /* 0x4011c4d3ff037424 */ /* 0x000fe400078e00ff */
[----:B------:R-:W-:Y:S02]  /*06d0*/  IMAD.MOV.U32 R6, RZ, RZ, R10 ;  /* 0x000000ffff067224 */ /* 0x000fe400078e000a */
[----:B------:R-:W-:-:S07]  /*06e0*/  IMAD.MOV.U32 R7, RZ, RZ, R11 ;  /* 0x000000ffff077224 */ /* 0x000fce00078e000b */
[----:B------:R-:W-:Y:S05]  /*06f0*/  CALL.REL.NOINC `($__internal_0_$__cuda_sm20_div_rn_f64_full) ;  /* 0x0000002000887944 */ /* 0x000fea0003c00000 */
[----:B------:R-:W-:-:S07]  /*0700*/  MOV R7, R3 ;  /* 0x0000000300077202 */ /* 0x000fce0000000f00 */
.L_x_5:
[----:B------:R-:W-:Y:S01]  /*0710*/  DSETP.NEU.AND P0, PT, R6, +INF , PT ;  /* 0x7ff000000600742a */ /* 0x000fe20003f0d000 */
[----:B------:R-:W-:-:S13]  /*0720*/  BSSY.RECONVERGENT B0, `(.L_x_6) ;  /* 0x0000017000007945 */ /* 0x000fda0003800200 */
[----:B------:R-:W-:Y:S01]  /*0730*/  @!P0 DMUL R4, RZ, +INF ;  /* 0x7ff00000ff048828 */ /* 0x000fe20000000000 */
[----:B------:R-:W-:Y:S01]  /*0740*/  @!P0 IMAD.MOV.U32 R0, RZ, RZ, RZ ;  /* 0x000000ffff008224 */ /* 0x000fe200078e00ff */
[----:B------:R-:W-:Y:S09]  /*0750*/  @!P0 BRA `(.L_x_7) ;  /* 0x00000000004c8947 */ /* 0x000ff20003800000 */
[----:B------:R-:W-:Y:S01]  /*0760*/  UMOV UR4, 0x6dc9c883 ;  /* 0x6dc9c88300047882 */ /* 0x000fe20000000000 */
[----:B------:R-:W-:Y:S01]  /*0770*/  UMOV UR5, 0x3fe45f30 ;  /* 0x3fe45f3000057882 */ /* 0x000fe20000000000 */
[C---:B------:R-:W-:Y:S02]  /*0780*/  DSETP.GE.AND P0, PT, R6.reuse, 2.14748364800000000000e+09, PT ;  /* 0x41e000000600742a */ /* 0x040fe40003f06000 */
[----:B------:R-:W-:Y:S01]  /*0790*/  DMUL R8, R6, UR4 ;  /* 0x0000000406087c28 */ /* 0x000fe20008000000 */
[----:B------:R-:W-:Y:S01]  /*07a0*/  UMOV UR4, 0x54442d18 ;  /* 0x54442d1800047882 */ /* 0x000fe20000000000 */
[----:B------:R-:W-:-:S04]  /*07b0*/  UMOV UR5, 0x3ff921fb ;  /* 0x3ff921fb00057882 */ /* 0x000fc80000000000 */
[----:B------:R-:W0:Y:S08]  /*07c0*/  F2I.F64 R0, R8 ;  /* 0x0000000800007311 */ /* 0x000e300000301100 */
[----:B0-----:R-:W0:Y:S02]  /*07d0*/  I2F.F64 R4, R0 ;  /* 0x0000000000047312 */ /* 0x001e240000201c00 */
[----:B0-----:R-:W-:Y:S01]  /*07e0*/  DFMA R14, R4, -UR4, R6 ;  /* 0x80000004040e7c2b */ /* 0x001fe20008000006 */
[----:B------:R-:W-:Y:S01]  /*07f0*/  UMOV UR4, 0x33145c00 ;  /* 0x33145c0000047882 */ /* 0x000fe20000000000 */
[----:B------:R-:W-:-:S06]  /*0800*/  UMOV UR5, 0x3c91a626 ;  /* 0x3c91a62600057882 */ /* 0x000fcc0000000000 */
[----:B------:R-:W-:Y:S01]  /*0810*/  DFMA R14, R4, -UR4, R14 ;  /* 0x80000004040e7c2b */ /* 0x000fe2000800000e */
[----:B------:R-:W-:Y:S01]  /*0820*/  UMOV UR4, 0x252049c0 ;  /* 0x252049c000047882 */ /* 0x000fe20000000000 */
[----:B------:R-:W-:-:S06]  /*0830*/  UMOV UR5, 0x397b839a ;  /* 0x397b839a00057882 */ /* 0x000fcc0000000000 */
[----:B------:R-:W-:Y:S01]  /*0840*/  DFMA R4, R4, -UR4, R14 ;  /* 0x8000000404047c2b */ /* 0x000fe2000800000e */
[----:B------:R-:W-:Y:S10]  /*0850*/  @!P0 BRA `(.L_x_7) ;  /* 0x00000000000c8947 */ /* 0x000ff40003800000 */
[----:B------:R-:W-:Y:S01]  /*0860*/  IMAD.MOV.U32 R14, RZ, RZ, R7 ;  /* 0x000000ffff0e7224 */ /* 0x000fe200078e0007 */
[----:B------:R-:W-:-:S07]  /*0870*/  MOV R12, 0x890 ;  /* 0x00000890000c7802 */ /* 0x000fce0000000f00 */
[----:B------:R-:W-:Y:S05]  /*0880*/  CALL.REL.NOINC `($dec_osc_many_series_one_param_time_major_f32$__internal_trig_reduction_slowpathd) ;  /* 0x0000002400b07944 */ /* 0x000fea0003c00000 */
.L_x_7:
[----:B------:R-:W-:Y:S05]  /*0890*/  BSYNC.RECONVERGENT B0 ;  /* 0x0000000000007941 */ /* 0x000fea0003800200 */
.L_x_6:
[----:B------:R-:W-:Y:S01]  /*08a0*/  DMUL R6, R4, R4 ;  /* 0x0000000404067228 */ /* 0x000fe20000000000 */
[----:B------:R-:W-:Y:S01]  /*08b0*/  IMAD.MOV.U32 R14, RZ, RZ, 0x2cb0d246 ;  /* 0x2cb0d246ff0e7424 */ /* 0x000fe200078e00ff */
[----:B------:R-:W-:Y:S01]  /*08c0*/  UMOV UR4, 0xf9785eba ;  /* 0xf9785eba00047882 */ /* 0x000fe20000000000 */
[----:B------:R-:W-:Y:S01]  /*08d0*/  IMAD.MOV.U32 R15, RZ, RZ, 0x3e5ae5f1 ;  /* 0x3e5ae5f1ff0f7424 */ /* 0x000fe200078e00ff */
[----:B------:R-:W-:Y:S01]  /*08e0*/  UMOV UR5, 0x3de5db65 ;  /* 0x3de5db6500057882 */ /* 0x000fe20000000000 */
[----:B------:R-:W-:Y:S01]  /*08f0*/  IMAD.MOV.U32 R8, RZ, RZ, -0x3e107ad8 ;  /* 0xc1ef8528ff087424 */ /* 0x000fe200078e00ff */
[C---:B------:R-:W-:Y:S01]  /*0900*/  LOP3.LUT R3, R0.reuse, 0x1, RZ, 0xc0, !PT ;  /* 0x0000000100037812 */ /* 0x040fe200078ec0ff */
[----:B------:R-:W-:Y:S01]  /*0910*/  IMAD.MOV.U32 R9, RZ, RZ, 0x3e21eea7 ;  /* 0x3e21eea7ff097424 */ /* 0x000fe200078e00ff */
[----:B------:R-:W-:Y:S01]  /*0920*/  LOP3.LUT P1, RZ, R0, 0x2, RZ, 0xc0, !PT ;  /* 0x0000000200ff7812 */ /* 0x000fe2000782c0ff */
[C---:B------:R-:W-:Y:S01]  /*0930*/  DFMA R14, R6.reuse, UR4, -R14 ;  /* 0x00000004060e7c2b */ /* 0x040fe2000800080e */
[----:B------:R-:W-:Y:S01]  /*0940*/  UMOV UR4, 0x20fd8164 ;  /* 0x20fd816400047882 */ /* 0x000fe20000000000 */
[----:B------:R-:W-:Y:S01]  /*0950*/  UMOV UR5, 0x3da8ff83 ;  /* 0x3da8ff8300057882 */ /* 0x000fe20000000000 */
[----:B------:R-:W-:Y:S01]  /*0960*/  ISETP.NE.U32.AND P0, PT, R3, 0x1, PT ;  /* 0x000000010300780c */ /* 0x000fe20003f05070 */
[C---:B------:R-:W-:Y:S01]  /*0970*/  DFMA R8, R6.reuse, -UR4, R8 ;  /* 0x8000000406087c2b */ /* 0x040fe20008000008 */
[----:B------:R-:W-:Y:S01]  /*0980*/  UMOV UR4, 0x69ace392 ;  /* 0x69ace39200047882 */ /* 0x000fe20000000000 */
[----:B------:R-:W-:Y:S01]  /*0990*/  UMOV UR5, 0x3ec71de3 ;  /* 0x3ec71de300057882 */ /* 0x000fe20000000000 */
[----:B------:R-:W-:Y:S01]  /*09a0*/  BSSY.RECONVERGENT B0, `(.L_x_8) ;  /* 0x000003a000007945 */ /* 0x000fe20003800200 */
[----:B------:R-:W-:Y:S01]  /*09b0*/  DFMA R14, R6, R14, UR4 ;  /* 0x00000004060e7e2b */ /* 0x000fe2000800000e */
[----:B------:R-:W-:Y:S01]  /*09c0*/  UMOV UR4, 0x8e06e6d9 ;  /* 0x8e06e6d900047882 */ /* 0x000fe20000000000 */
[----:B------:R-:W-:-:S02]  /*09d0*/  UMOV UR5, 0x3e927e4f ;  /* 0x3e927e4f00057882 */ /* 0x000fc40000000000 */
[C---:B------:R-:W-:Y:S01]  /*09e0*/  DFMA R8, R6.reuse, R8, -UR4 ;  /* 0x8000000406087e2b */ /* 0x040fe20008000008 */
[----:B------:R-:W-:Y:S01]  /*09f0*/  UMOV UR4, 0x19db62a1 ;  /* 0x19db62a100047882 */ /* 0x000fe20000000000 */
[----:B------:R-:W-:Y:S02]  /*0a00*/  UMOV UR5, 0x3f2a01a0 ;  /* 0x3f2a01a000057882 */ /* 0x000fe40000000000 */
[C---:B------:R-:W-:Y:S01]  /*0a10*/  DFMA R14, R6.reuse, R14, -UR4 ;  /* 0x80000004060e7e2b */ /* 0x040fe2000800000e */
[----:B------:R-:W-:Y:S01]  /*0a20*/  UMOV UR4, 0x19ddbce9 ;  /* 0x19ddbce900047882 */ /* 0x000fe20000000000 */
[----:B------:R-:W-:Y:S02]  /*0a30*/  UMOV UR5, 0x3efa01a0 ;  /* 0x3efa01a000057882 */ /* 0x000fe40000000000 */
[----:B------:R-:W-:Y:S01]  /*0a40*/  DFMA R8, R6, R8, UR4 ;  /* 0x0000000406087e2b */ /* 0x000fe20008000008 */
[----:B------:R-:W-:Y:S01]  /*0a50*/  UMOV UR4, 0x11110818 ;  /* 0x1111081800047882 */ /* 0x000fe20000000000 */
[----:B------:R-:W-:-:S02]  /*0a60*/  UMOV UR5, 0x3f811111 ;  /* 0x3f81111100057882 */ /* 0x000fc40000000000 */
[C---:B------:R-:W-:Y:S01]  /*0a70*/  DFMA R14, R6.reuse, R14, UR4 ;  /* 0x00000004060e7e2b */ /* 0x040fe2000800000e */
[----:B------:R-:W-:Y:S01]  /*0a80*/  UMOV UR4, 0x16c15d47 ;  /* 0x16c15d4700047882 */ /* 0x000fe20000000000 */
[----:B------:R-:W-:Y:S02]  /*0a90*/  UMOV UR5, 0x3f56c16c ;  /* 0x3f56c16c00057882 */ /* 0x000fe40000000000 */
[C---:B------:R-:W-:Y:S01]  /*0aa0*/  DFMA R8, R6.reuse, R8, -UR4 ;  /* 0x8000000406087e2b */ /* 0x040fe20008000008 */
[----:B------:R-:W-:Y:S01]  /*0ab0*/  UMOV UR4, 0x55555554 ;  /* 0x5555555400047882 */ /* 0x000fe20000000000 */
[----:B------:R-:W-:Y:S02]  /*0ac0*/  UMOV UR5, 0x3fc55555 ;  /* 0x3fc5555500057882 */ /* 0x000fe40000000000 */
[----:B------:R-:W-:Y:S01]  /*0ad0*/  DFMA R14, R6, R14, -UR4 ;  /* 0x80000004060e7e2b */ /* 0x000fe2000800000e */
[----:B------:R-:W-:Y:S01]  /*0ae0*/  UMOV UR4, 0x55555551 ;  /* 0x5555555100047882 */ /* 0x000fe20000000000 */
[----:B------:R-:W-:-:S02]  /*0af0*/  UMOV UR5, 0x3fa55555 ;  /* 0x3fa5555500057882 */ /* 0x000fc40000000000 */
[----:B------:R-:W-:-:S04]  /*0b00*/  DFMA R8, R6, R8, UR4 ;  /* 0x0000000406087e2b */ /* 0x000fc80008000008 */
[----:B------:R-:W-:-:S04]  /*0b10*/  DFMA R14, R6, R14, RZ ;  /* 0x0000000e060e722b */ /* 0x000fc800000000ff */
[----:B------:R-:W-:-:S04]  /*0b20*/  DFMA R8, R6, R8, -0.5 ;  /* 0xbfe000000608742b */ /* 0x000fc80000000008 */
[----:B------:R-:W-:Y:S01]  /*0b30*/  DFMA R14, R14, R4, R4 ;  /* 0x000000040e0e722b */ /* 0x000fe20000000004 */
[----:B------:R-:W-:-:S03]  /*0b40*/  IMAD.MOV.U32 R4, RZ, RZ, 0x1 ;  /* 0x00000001ff047424 */ /* 0x000fc600078e00ff */
[----:B------:R-:W-:-:S06]  /*0b50*/  DFMA R8, R6, R8, 1 ;  /* 0x3ff000000608742b */ /* 0x000fcc0000000008 */
[----:B------:R-:W-:-:S04]  /*0b60*/  LOP3.LUT R3, R15, 0x80000000, RZ, 0x3c, !PT ;  /* 0x800000000f037812 */ /* 0x000fc800078e3cff */
[----:B------:R-:W-:Y:S02]  /*0b70*/  FSEL R17, R3, R9, !P0 ;  /* 0x0000000903117208 */ /* 0x000fe40004000000 */
[----:B------:R-:W-:Y:S02]  /*0b80*/  FSEL R16, R14, R8, !P0 ;  /* 0x000000080e107208 */ /* 0x000fe40004000000 */
[----:B------:R-:W-:-:S05]  /*0b90*/  @P1 LOP3.LUT R3, R17, 0x80000000, RZ, 0x3c, !PT ;  /* 0x8000000011031812 */ /* 0x000fca00078e3cff */
[----:B------:R-:W-:-:S04]  /*0ba0*/  @P1 IMAD.MOV.U32 R17, RZ, RZ, R3 ;  /* 0x000000ffff111224 */ /* 0x000fc800078e0003 */
[----:B------:R-:W0:Y:S02]  /*0bb0*/  MUFU.RCP64H R5, R17 ;  /* 0x0000001100057308 */ /* 0x000e240000001800 */
[----:B0-----:R-:W-:-:S08]  /*0bc0*/  DFMA R6, R4, -R16, 1 ;  /* 0x3ff000000406742b */ /* 0x001fd00000000810 */
[----:B------:R-:W-:-:S08]  /*0bd0*/  DFMA R6, R6, R6, R6 ;  /* 0x000000060606722b */ /* 0x000fd00000000006 */
[----:B------:R-:W-:Y:S01]  /*0be0*/  DFMA R6, R4, R6, R4 ;  /* 0x000000060406722b */ /* 0x000fe20000000004 */
[----:B------:R-:W-:Y:S02]  /*0bf0*/  FSEL R5, R9, R15, !P0 ;  /* 0x0000000f09057208 */ /* 0x000fe40004000000 */
[----:B------:R-:W-:Y:S02]  /*0c00*/  FSEL R4, R8, R14, !P0 ;  /* 0x0000000e08047208 */ /* 0x000fe40004000000 */
[----:B------:R-:W-:-:S03]  /*0c10*/  @P1 LOP3.LUT R3, R5, 0x80000000, RZ, 0x3c, !PT ;  /* 0x8000000005031812 */ /* 0x000fc600078e3cff */
[----:B------:R-:W-:Y:S01]  /*0c20*/  DFMA R8, R6, -R16, 1 ;  /* 0x3ff000000608742b */ /* 0x000fe20000000810 */
[----:B------:R-:W-:-:S06]  /*0c30*/  @P1 MOV R5, R3 ;  /* 0x0000000300051202 */ /* 0x000fcc0000000f00 */
[----:B------:R-:W-:Y:S02]  /*0c40*/  DADD R14, R4, -1 ;  /* 0xbff00000040e7429 */ /* 0x000fe40000000000 */
[----:B------:R-:W-:-:S08]  /*0c50*/  DFMA R6, R6, R8, R6 ;  /* 0x000000080606722b */ /* 0x000fd00000000006 */
[----:B------:R-:W-:Y:S01]  /*0c60*/  DMUL R4, R14, R6 ;  /* 0x000000060e047228 */ /* 0x000fe20000000000 */
[----:B------:R-:W-:-:S07]  /*0c70*/  FSETP.GEU.AND P1, PT, |R15|, 6.5827683646048100446e-37, PT ;  /* 0x036000000f00780b */ /* 0x000fce0003f2e200 */
[----:B------:R-:W-:-:S08]  /*0c80*/  DFMA R8, R4, -R16, R14 ;  /* 0x800000100408722b */ /* 0x000fd0000000000e */
[----:B------:R-:W-:-:S10]  /*0c90*/  DFMA R6, R6, R8, R4 ;  /* 0x000000080606722b */ /* 0x000fd40000000004 */
[----:B------:R-:W-:-:S05]  /*0ca0*/  FFMA R0, RZ, R17, R7 ;  /* 0x00000011ff007223 */ /* 0x000fca0000000007 */
[----:B------:R-:W-:-:S13]  /*0cb0*/  FSETP.GT.AND P0, PT, |R0|, 1.469367938527859385e-39, PT ;  /* 0x001000000000780b */ /* 0x000fda0003f04200 */
[----:B------:R-:W-:Y:S05]  /*0cc0*/  @P0 BRA P1, `(.L_x_9) ;  /* 0x00000000001c0947 */ /* 0x000fea0000800000 */
[----:B------:R-:W-:Y:S01]  /*0cd0*/  IMAD.MOV.U32 R8, RZ, RZ, R14 ;  /* 0x000000ffff087224 */ /* 0x000fe200078e000e */
[----:B------:R-:W-:Y:S01]  /*0ce0*/  MOV R4, 0xd30 ;  /* 0x00000d3000047802 */ /* 0x000fe20000000f00 */
[----:B------:R-:W-:Y:S02]  /*0cf0*/  IMAD.MOV.U32 R3, RZ, RZ, R15 ;  /* 0x000000ffff037224 */ /* 0x000fe400078e000f */
[----:B------:R-:W-:Y:S02]  /*0d00*/  IMAD.MOV.U32 R6, RZ, RZ, R16 ;  /* 0x000000ffff067224 */ /* 0x000fe400078e0010 */
[----:B------:R-:W-:-:S07]  /*0d10*/  IMAD.MOV.U32 R7, RZ, RZ, R17 ;  /* 0x000000ffff077224 */ /* 0x000fce00078e0011 */
[----:B------:R-:W-:Y:S05]  /*0d20*/  CALL.REL.NOINC `($__internal_0_$__cuda_sm20_div_rn_f64_full) ;  /* 0x0000001800fc7944 */ /* 0x000fea0003c00000 */
[----:B------:R-:W-:-:S07]  /*0d30*/  IMAD.MOV.U32 R7, RZ, RZ, R3 ;  /* 0x000000ffff077224 */ /* 0x000fce00078e0003 */
.L_x_9:
[----:B------:R-:W-:Y:S05]  /*0d40*/  BSYNC.RECONVERGENT B0 ;  /* 0x0000000000007941 */ /* 0x000fea0003800200 */
.L_x_8:
[----:B------:R-:W-:Y:S01]  /*0d50*/  DMUL R10, R10, 0.5 ;  /* 0x3fe000000a0a7828 */ /* 0x000fe20000000000 */
[----:B------:R-:W-:Y:S01]  /*0d60*/  IMAD.MOV.U32 R4, RZ, RZ, 0x1 ;  /* 0x00000001ff047424 */ /* 0x000fe200078e00ff */
[----:B------:R-:W-:Y:S01]  /*0d70*/  UMOV UR4, 0x39c8c6cb ;  /* 0x39c8c6cb00047882 */ /* 0x000fe20000000000 */
[----:B------:R-:W-:Y:S01]  /*0d80*/  UMOV UR5, 0x4011c4d3 ;  /* 0x4011c4d300057882 */ /* 0x000fe20000000000 */
[----:B------:R-:W-:Y:S01]  /*0d90*/  DADD R26, R6, 1 ;  /* 0x3ff00000061a7429 */ /* 0x000fe20000000000 */
[----:B------:R-:W-:Y:S01]  /*0da0*/  IMAD.MOV.U32 R34, RZ, RZ, 0x0 ;  /* 0x00000000ff227424 */ /* 0x000fe200078e00ff */
[----:B------:R-:W0:Y:S01]  /*0db0*/  MUFU.RCP64H R5, R11 ;  /* 0x0000000b00057308 */ /* 0x000e220000001800 */
[----:B------:R-:W-:-:S06]  /*0dc0*/  IMAD.MOV.U32 R35, RZ, RZ, 0x3ff00000 ;  /* 0x3ff00000ff237424 */ /* 0x000fcc00078e00ff */
[C---:B------:R-:W-:Y:S02]  /*0dd0*/  DFMA R34, R26.reuse, -0.5, R34 ;  /* 0xbfe000001a22782b */ /* 0x040fe40000000022 */
[----:B------:R-:W-:-:S06]  /*0de0*/  DADD R26, -R26, 1 ;  /* 0x3ff000001a1a7429 */ /* 0x000fcc0000000100 */
[----:B------:R-:W-:Y:S02]  /*0df0*/  DMUL R34, R34, R34 ;  /* 0x0000002222227228 */ /* 0x000fe40000000000 */
[----:B0-----:R-:W-:Y:S02]  /*0e00*/  DFMA R8, -R10, R4, 1 ;  /* 0x3ff000000a08742b */ /* 0x001fe40000000104 */
[----:B------:R-:W-:-:S06]  /*0e10*/  DADD R32, R26, R26 ;  /* 0x000000001a207229 */ /* 0x000fcc000000001a */
        /* <DEDUP_REMOVED lines=10> */
[----:B------:R-:W-:Y:S01]  /*0ec0*/  MOV R6, R10 ;  /* 0x0000000a00067202 */ /* 0x000fe20000000f00 */
[----:B------:R-:W-:Y:S01]  /*0ed0*/  IMAD.MOV.U32 R7, RZ, RZ, R11 ;  /* 0x000000ffff077224 */ /* 0x000fe200078e000b */
[----:B------:R-:W-:Y:S01]  /*0ee0*/  MOV R4, 0xf20 ;  /* 0x00000f2000047802 */ /* 0x000fe20000000f00 */
[----:B------:R-:W-:Y:S02]  /*0ef0*/  IMAD.MOV.U32 R8, RZ, RZ, 0x39c8c6cb ;  /* 0x39c8c6cbff087424 */ /* 0x000fe400078e00ff */
[----:B------:R-:W-:-:S07]  /*0f00*/  IMAD.MOV.U32 R3, RZ, RZ, 0x4011c4d3 ;  /* 0x4011c4d3ff037424 */ /* 0x000fce00078e00ff */
[----:B------:R-:W-:Y:S05]  /*0f10*/  CALL.REL.NOINC `($__internal_0_$__cuda_sm20_div_rn_f64_full) ;  /* 0x0000001800807944 */ /* 0x000fea0003c00000 */
[----:B------:R-:W-:-:S07]  /*0f20*/  IMAD.MOV.U32 R7, RZ, RZ, R3 ;  /* 0x000000ffff077224 */ /* 0x000fce00078e0003 */
.L_x_10:
        /* <DEDUP_REMOVED lines=24> */
.L_x_12:
[----:B------:R-:W-:Y:S05]  /*10b0*/  BSYNC.RECONVERGENT B0 ;  /* 0x0000000000007941 */ /* 0x000fea0003800200 */
.L_x_11:
[----:B------:R-:W-:Y:S01]  /*10c0*/  DMUL R6, R4, R4 ;  /* 0x0000000404067228 */ /* 0x000fe20000000000 */
[----:B------:R-:W-:Y:S01]  /*10d0*/  IMAD.MOV.U32 R10, RZ, RZ, 0x2cb0d246 ;  /* 0x2cb0d246ff0a7424 */ /* 0x000fe200078e00ff */
[----:B------:R-:W-:Y:S01]  /*10e0*/  MOV R8, 0xc1ef8528 ;  /* 0xc1ef852800087802 */ /* 0x000fe20000000f00 */
[----:B------:R-:W-:Y:S01]  /*10f0*/  IMAD.MOV.U32 R11, RZ, RZ, 0x3e5ae5f1 ;  /* 0x3e5ae5f1ff0b7424 */ /* 0x000fe200078e00ff */
[----:B------:R-:W-:Y:S01]  /*1100*/  UMOV UR4, 0xf9785eba ;  /* 0xf9785eba00047882 */ /* 0x000fe20000000000 */
[----:B------:R-:W-:Y:S01]  /*1110*/  IMAD.MOV.U32 R9, RZ, RZ, 0x3e21eea7 ;  /* 0x3e21eea7ff097424 */ /* 0x000fe200078e00ff */
[----:B------:R-:W-:Y:S01]  /*1120*/  UMOV UR5, 0x3de5db65 ;  /* 0x3de5db6500057882 */ /* 0x000fe20000000000 */
[C---:B------:R-:W-:Y:S01]  /*1130*/  LOP3.LUT R3, R0.reuse, 0x1, RZ, 0xc0, !PT ;  /* 0x0000000100037812 */ /* 0x040fe200078ec0ff */
[----:B------:R-:W-:Y:S01]  /*1140*/  BSSY.RECONVERGENT B0, `(.L_x_13) ;  /* 0x0000042000007945 */ /* 0x000fe20003800200 */
[C---:B------:R-:W-:Y:S01]  /*1150*/  DFMA R10, R6.reuse, UR4, -R10 ;  /* 0x00000004060a7c2b */ /* 0x040fe2000800080a */
[----:B------:R-:W-:Y:S01]  /*1160*/  UMOV UR4, 0x20fd8164 ;  /* 0x20fd816400047882 */ /* 0x000fe20000000000 */
[----:B------:R-:W-:Y:S01]  /*1170*/  UMOV UR5, 0x3da8ff83 ;  /* 0x3da8ff8300057882 */ /* 0x000fe20000000000 */
[----:B------:R-:W-:Y:S01]  /*1180*/  LOP3.LUT P1, RZ, R0, 0x2, RZ, 0xc0, !PT ;  /* 0x0000000200ff7812 */ /* 0x000fe2000782c0ff */
[C---:B------:R-:W-:Y:S01]  /*1190*/  DFMA R8, R6.reuse, -UR4, R8 ;  /* 0x8000000406087c2b */ /* 0x040fe20008000008 */
[----:B------:R-:W-:Y:S01]  /*11a0*/  UMOV UR4, 0x69ace392 ;  /* 0x69ace39200047882 */ /* 0x000fe20000000000 */
[----:B------:R-:W-:Y:S01]  /*11b0*/  UMOV UR5, 0x3ec71de3 ;  /* 0x3ec71de300057882 */ /* 0x000fe20000000000 */
[----:B------:R-:W-:Y:S01]  /*11c0*/  ISETP.NE.U32.AND P0, PT, R3, 0x1, PT ;  /* 0x000000010300780c */ /* 0x000fe20003f05070 */
        /* <DEDUP_REMOVED lines=39> */
[----:B------:R-:W-:Y:S02]  /*1440*/  DFMA R8, R6, -R14, 1 ;  /* 0x3ff000000608742b */ /* 0x000fe4000000080e */
[----:B------:R-:W-:-:S06]  /*1450*/  @P1 IMAD.MOV.U32 R5, RZ, RZ, R3 ;  /* 0x000000ffff051224 */ /* 0x000fcc00078e0003 */
[----:B------:R-:W-:Y:S02]  /*1460*/  DFMA R6, R6, R8, R6 ;  /* 0x000000080606722b */ /* 0x000fe40000000006 */
[----:B------:R-:W-:-:S08]  /*1470*/  DADD R10, R4, -1 ;  /* 0xbff00000040a7429 */ /* 0x000fd00000000000 */
[----:B------:R-:W-:Y:S02]  /*1480*/  DMUL R4, R10, R6 ;  /* 0x000000060a047228 */ /* 0x000fe40000000000 */
[----:B------:R-:W-:-:S06]  /*1490*/  FSETP.GEU.AND P1, PT, |R11|, 6.5827683646048100446e-37, PT ;  /* 0x036000000b00780b */ /* 0x000fcc0003f2e200 */
        /* <DEDUP_REMOVED lines=11> */
[----:B------:R-:W-:-:S07]  /*1550*/  MOV R7, R3 ;  /* 0x0000000300077202 */ /* 0x000fce0000000f00 */
.L_x_14:
[----:B------:R-:W-:Y:S05]  /*1560*/  BSYNC.RECONVERGENT B0 ;  /* 0x0000000000007941 */ /* 0x000fea0003800200 */
.L_x_13:
[----:B------:R-:W0:Y:S01]  /*1570*/  LDCU UR4, c[0x0][0x394] ;  /* 0x00007280ff0477ac */ /* 0x000e220008000800 */
[----:B------:R-:W-:-:S05]  /*1580*/  VIADD R0, R13, 0x1 ;  /* 0x000000010d007836 */ /* 0x000fca0000000000 */
[----:B0-----:R-:W-:-:S13]  /*1590*/  ISETP.GE.AND P0, PT, R0, UR4, PT ;  /* 0x0000000400007c0c */ /* 0x001fda000bf06270 */
[----:B------:R-:W-:Y:S05]  /*15a0*/  @P0 EXIT ;  /* 0x000000000000094d */ /* 0x000fea0003800000 */
[----:B------:R-:W-:-:S05]  /*15b0*/  VIADD R0, R13, 0x2 ;  /* 0x000000020d007836 */ /* 0x000fca0000000000 */
[----:B------:R-:W-:-:S13]  /*15c0*/  ISETP.GE.U32.AND P0, PT, R0, UR4, PT ;  /* 0x0000000400007c0c */ /* 0x000fda000bf06070 */
[----:B------:R-:W-:Y:S05]  /*15d0*/  @P0 EXIT ;  /* 0x000000000000094d */ /* 0x000fea0003800000 */
[----:B------:R-:W0:Y:S01]  /*15e0*/  LDCU UR5, c[0x0][0x390] ;  /* 0x00007200ff0577ac */ /* 0x000e220008000800 */
[----:B------:R-:W1:Y:S01]  /*15f0*/  LDC.64 R4, c[0x0][0x380] ;  /* 0x0000e000ff047b82 */ /* 0x000e620000000a00 */
[----:B0-----:R-:W-:Y:S01]  /*1600*/  IMAD.U32 R3, RZ, RZ, UR5 ;  /* 0x00000005ff037e24 */ /* 0x001fe2000f8e00ff */
[----:B------:R-:W0:Y:S03]  /*1610*/  LDCU UR5, c[0x0][0x39c] ;  /* 0x00007380ff0577ac */ /* 0x000e260008000800 */
[----:B------:R-:W-:-:S04]  /*1620*/  IMAD R9, R13, R3, R2 ;  /* 0x000000030d097224 */ /* 0x000fc800078e0202 */
[----:B-1----:R-:W-:-:S05]  /*1630*/  IMAD.WIDE R4, R9, 0x4, R4 ;  /* 0x0000000409047825 */ /* 0x002fca00078e0204 */
[----:B------:R1:W2:Y:S01]  /*1640*/  LDG.E.CONSTANT R30, desc[UR6][R4.64] ;  /* 0x00000006041e7981 */ /* 0x0002a2000c1e9900 */
[----:B------:R-:W-:-:S06]  /*1650*/  IMAD.WIDE R8, R3, 0x4, R4 ;  /* 0x0000000403087825 */ /* 0x000fcc00078e0204 */
[----:B------:R-:W3:Y:S01]  /*1660*/  LDG.E.CONSTANT R8, desc[UR6][R8.64] ;  /* 0x0000000608087981 */ /* 0x000ee2000c1e9900 */
[----:B------:R-:W-:Y:S01]  /*1670*/  ULOP3.LUT UR4, UR4, 0x2, URZ, 0x3c, !UPT ;  /* 0x0000000204047892 */ /* 0x000fe2000f8e3cff */
[----:B------:R-:W-:Y:S01]  /*1680*/  DADD R6, R6, 1 ;  /* 0x3ff0000006067429 */ /* 0x000fe20000000000 */
[----:B0-----:R-:W0:Y:S01]  /*1690*/  F2F.F64.F32 R20, UR5 ;  /* 0x0000000500147d10 */ /* 0x001e220008201800 */
[----:B------:R-:W-:Y:S01]  /*16a0*/  IMAD.MOV.U32 R28, RZ, RZ, 0x0 ;  /* 0x00000000ff1c7424 */ /* 0x000fe200078e00ff */
[----:B------:R-:W4:Y:S01]  /*16b0*/  LDCU UR5, c[0x0][0x390] ;  /* 0x00007200ff0577ac */ /* 0x000f220008000800 */
[----:B------:R-:W-:Y:S01]  /*16c0*/  IMAD.MOV.U32 R29, RZ, RZ, 0x3ff00000 ;  /* 0x3ff00000ff1d7424 */ /* 0x000fe200078e00ff */
[----:B-1----:R-:W-:Y:S01]  /*16d0*/  IADD3 R4, PT, PT, -R13, UR4, RZ ;  /* 0x000000040d047c10 */ /* 0x002fe2000fffe1ff */
[----:B------:R-:W-:Y:S01]  /*16e0*/  BSSY.RECONVERGENT B0, `(.L_x_15) ;  /* 0x000005f000007945 */ /* 0x000fe20003800200 */
[----:B------:R-:W-:Y:S01]  /*16f0*/  DMUL R26, R26, -R26 ;  /* 0x8000001a1a1a7228 */ /* 0x000fe20000000000 */
[----:B------:R-:W-:-:S02]  /*1700*/  CS2R R38, SRZ ;  /* 0x0000000000267805 */ /* 0x000fc4000001ff00 */
[----:B------:R-:W-:Y:S01]  /*1710*/  LOP3.LUT P0, R4, R4, 0x3, RZ, 0xc0, !PT ;  /* 0x0000000304047812 */ /* 0x000fe2000780c0ff */
[C---:B------:R-:W-:Y:S01]  /*1720*/  DFMA R28, R6.reuse, -0.5, R28 ;  /* 0xbfe00000061c782b */ /* 0x040fe2000000001c */
[----:B------:R-:W-:Y:S01]  /*1730*/  CS2R R44, SRZ ;  /* 0x00000000002c7805 */ /* 0x000fe2000001ff00 */
[----:B------:R-:W-:Y:S02]  /*1740*/  DADD R6, -R6, 1 ;  /* 0x3ff0000006067429 */ /* 0x000fe40000000100 */
[----:B0-----:R-:W-:-:S04]  /*1750*/  DMUL R20, R20, 100 ;  /* 0x4059000014147828 */ /* 0x001fc80000000000 */
[----:B------:R-:W-:Y:S02]  /*1760*/  DMUL R28, R28, R28 ;  /* 0x0000001c1c1c7228 */ /* 0x000fe40000000000 */
[C---:B------:R-:W-:Y:S02]  /*1770*/  DADD R24, R6.reuse, R6 ;  /* 0x0000000006187229 */ /* 0x040fe40000000006 */
[----:B------:R-:W-:Y:S01]  /*1780*/  DMUL R22, R6, -R6 ;  /* 0x8000000606167228 */ /* 0x000fe20000000000 */
[----:B--2---:R-:W0:Y:S08]  /*1790*/  F2F.F64.F32 R30, R30 ;  /* 0x0000001e001e7310 */ /* 0x004e300000201800 */
[----:B---3--:R-:W1:Y:S01]  /*17a0*/  F2F.F64.F32 R40, R8 ;  /* 0x0000000800287310 */ /* 0x008e620000201800 */
[----:B0-----:R-:W-:-:S02]  /*17b0*/  IMAD.MOV.U32 R42, RZ, RZ, R30 ;  /* 0x000000ffff2a7224 */ /* 0x001fc400078e001e */
[----:B------:R-:W-:Y:S02]  /*17c0*/  IMAD.MOV.U32 R43, RZ, RZ, R31 ;  /* 0x000000ffff2b7224 */ /* 0x000fe400078e001f */
[----:B-1----:R-:W-:Y:S01]  /*17d0*/  IMAD.MOV.U32 R10, RZ, RZ, R40 ;  /* 0x000000ffff0a7224 */ /* 0x002fe200078e0028 */
[----:B------:R-:W-:Y:S01]  /*17e0*/  MOV R11, R41 ;  /* 0x00000029000b7202 */ /* 0x000fe20000000f00 */
[----:B----4-:R-:W-:Y:S06]  /*17f0*/  @!P0 BRA `(.L_x_16) ;  /* 0x0000000400348947 */ /* 0x010fec0003800000 */
[----:B------:R-:W-:Y:S01]  /*1800*/  BSSY.RECONVERGENT B1, `(.L_x_17) ;  /* 0x000004b000017945 */ /* 0x000fe20003800200 */
[----:B------:R-:W-:Y:S01]  /*1810*/  IMAD R0, R0, R3, R2 ;  /* 0x0000000300007224 */ /* 0x000fe200078e0202 */
[----:B------:R-:W-:Y:S01]  /*1820*/  CS2R R38, SRZ ;  /* 0x0000000000267805 */ /* 0x000fe2000001ff00 */
[----:B------:R-:W-:Y:S01]  /*1830*/  IMAD.MOV R12, RZ, RZ, -R4 ;  /* 0x000000ffff0c7224 */ /* 0x000fe200078e0a04 */
[----:B------:R-:W-:Y:S01]  /*1840*/  CS2R R44, SRZ ;  /* 0x00000000002c7805 */ /* 0x000fe2000001ff00 */
[----:B------:R-:W-:Y:S02]  /*1850*/  IMAD.MOV.U32 R14, RZ, RZ, R13 ;  /* 0x000000ffff0e7224 */ /* 0x000fe400078e000d */
[----:B------:R-:W-:Y:S02]  /*1860*/  IMAD.MOV.U32 R10, RZ, RZ, R40 ;  /* 0x000000ffff0a7224 */ /* 0x000fe400078e0028 */
[----:B------:R-:W-:Y:S02]  /*1870*/  IMAD.MOV.U32 R11, RZ, RZ, R41 ;  /* 0x000000ffff0b7224 */ /* 0x000fe400078e0029 */
[----:B------:R-:W-:-:S02]  /*1880*/  IMAD.MOV.U32 R42, RZ, RZ, R30 ;  /* 0x000000ffff2a7224 */ /* 0x000fc400078e001e */
[----:B------:R-:W-:-:S07]  /*1890*/  IMAD.MOV.U32 R43, RZ, RZ, R31 ;  /* 0x000000ffff2b7224 */ /* 0x000fce00078e001f */
.L_x_20:
[----:B0-----:R-:W0:Y:S02]  /*18a0*/  LDC.64 R16, c[0x0][0x380] ;  /* 0x0000e000ff107b82 */ /* 0x001e240000000a00 */
[----:B0-----:R-:W-:-:S05]  /*18b0*/  IMAD.WIDE R16, R0, 0x4, R16 ;  /* 0x0000000400107825 */ /* 0x001fca00078e0210 */
[----:B------:R-:W2:Y:S01]  /*18c0*/  LDG.E.CONSTANT R4, desc[UR6][R16.64] ;  /* 0x0000000610047981 */ /* 0x000ea2000c1e9900 */
[----:B------:R-:W-:Y:S01]  /*18d0*/  DADD R6, R10, R10 ;  /* 0x000000000a067229 */ /* 0x000fe2000000000a */
[----:B------:R-:W-:Y:S01]  /*18e0*/  BSSY.RECONVERGENT B2, `(.L_x_18) ;  /* 0x0000031000027945 */ /* 0x000fe20003800200 */
[----:B------:R-:W-:Y:S02]  /*18f0*/  DMUL R18, R26, R30 ;  /* 0x0000001e1a127228 */ /* 0x000fe40000000000 */
[----:B------:R-:W-:Y:S02]  /*1900*/  DADD R36, R10, -R40 ;  /* 0x000000000a247229 */ /* 0x000fe40000000828 */
[----:B------:R-:W-:-:S04]  /*1910*/  DMUL R44, R22, R44 ;  /* 0x0000002c162c7228 */ /* 0x000fc80000000000 */
[----:B------:R-:W-:Y:S02]  /*1920*/  DFMA R18, R32, R40, R18 ;  /* 0x000000282012722b */ /* 0x000fe40000000012 */
[----:B------:R-:W-:Y:S02]  /*1930*/  DADD R36, R36, R36 ;  /* 0x0000000024247229 */ /* 0x000fe40000000024 */
[----:B------:R-:W-:Y:S01]  /*1940*/  DFMA R44, R24, R38, R44 ;  /* 0x00000026182c722b */ /* 0x000fe2000000002c */
[----:B--2---:R-:W0:Y:S02]  /*1950*/  F2F.F64.F32 R4, R4 ;  /* 0x0000000400047310 */ /* 0x004e240000201800 */
[----:B0-----:R-:W-:-:S06]  /*1960*/  DADD R8, R4, -R6 ;  /* 0x0000000004087229 */ /* 0x001fcc0000000806 */
[----:B------:R-:W0:Y:S01]  /*1970*/  MUFU.RCP64H R7, R5 ;  /* 0x0000000500077308 */ /* 0x000e220000001800 */
[----:B------:R-:W-:Y:S01]  /*1980*/  IMAD.MOV.U32 R6, RZ, RZ, 0x1 ;  /* 0x00000001ff067424 */ /* 0x000fe200078e00ff */
[----:B------:R-:W-:Y:S02]  /*1990*/  DADD R8, R8, R42 ;  /* 0x0000000008087229 */ /* 0x000fe4000000002a */
[----:B------:R-:W-:Y:S01]  /*19a0*/  DADD R42, R42, -R30 ;  /* 0x000000002a2a7229 */ /* 0x000fe2000000081e */
[----:B------:R-:W-:Y:S02]  /*19b0*/  IMAD.MOV.U32 R30, RZ, RZ, R40 ;  /* 0x000000ffff1e7224 */ /* 0x000fe400078e0028 */
[----:B------:R-:W-:-:S03]  /*19c0*/  IMAD.MOV.U32 R31, RZ, RZ, R41 ;  /* 0x000000ffff1f7224 */ /* 0x000fc600078e0029 */
[----:B------:R-:W-:Y:S02]  /*19d0*/  DFMA R8, R34, R8, R18 ;  /* 0x000000082208722b */ /* 0x000fe40000000012 */
[----:B0-----:R-:W-:-:S06]  /*19e0*/  DFMA R18, -R4, R6, 1 ;  /* 0x3ff000000412742b */ /* 0x001fcc0000000106 */
[----:B------:R-:W-:Y:S02]  /*19f0*/  DADD R16, R4, -R8 ;  /* 0x0000000004107229 */ /* 0x000fe40000000808 */
[----:B------:R-:W-:Y:S01]  /*1a00*/  IMAD.MOV.U32 R40, RZ, RZ, R8 ;  /* 0x000000ffff287224 */ /* 0x000fe200078e0008 */
[----:B------:R-:W-:Y:S01]  /*1a10*/  DFMA R18, R18, R18, R18 ;  /* 0x000000121212722b */ /* 0x000fe20000000012 */
[----:B------:R-:W-:-:S04]  /*1a20*/  IMAD.MOV.U32 R41, RZ, RZ, R9 ;  /* 0x000000ffff297224 */ /* 0x000fc800078e0009 */
[----:B------:R-:W-:-:S03]  /*1a30*/  DADD R16, R16, -R36 ;  /* 0x0000000010107229 */ /* 0x000fc60000000824 */
[----:B------:R-:W-:-:S05]  /*1a40*/  DFMA R18, R6, R18, R6 ;  /* 0x000000120612722b */ /* 0x000fca0000000006 */
[----:B------:R-:W-:Y:S01]  /*1a50*/  DADD R16, R42, R16 ;  /* 0x000000002a107229 */ /* 0x000fe20000000010 */
[----:B------:R-:W-:Y:S02]  /*1a60*/  IMAD.MOV.U32 R42, RZ, RZ, R10 ;  /* 0x000000ffff2a7224 */ /* 0x000fe400078e000a */
[----:B------:R-:W-:Y:S01]  /*1a70*/  DFMA R6, -R4, R18, 1 ;  /* 0x3ff000000406742b */ /* 0x000fe20000000112 */
[----:B------:R-:W-:Y:S01]  /*1a80*/  MOV R43, R11 ;  /* 0x0000000b002b7202 */ /* 0x000fe20000000f00 */
[----:B------:R-:W-:Y:S02]  /*1a90*/  IMAD.MOV.U32 R10, RZ, RZ, R4 ;  /* 0x000000ffff0a7224 */ /* 0x000fe400078e0004 */
[----:B------:R-:W-:Y:S01]  /*1aa0*/  IMAD.MOV.U32 R11, RZ, RZ, R5 ;  /* 0x000000ffff0b7224 */ /* 0x000fe200078e0005 */
[----:B------:R-:W-:Y:S01]  /*1ab0*/  DFMA R36, R28, R16, R44 ;  /* 0x000000101c24722b */ /* 0x000fe2000000002c */
[----:B------:R-:W-:Y:S02]  /*1ac0*/  IMAD.MOV.U32 R44, RZ, RZ, R38 ;  /* 0x000000ffff2c7224 */ /* 0x000fe400078e0026 */
[----:B------:R-:W-:Y:S01]  /*1ad0*/  DFMA R6, R18, R6, R18 ;  /* 0x000000061206722b */ /* 0x000fe20000000012 */
[----:B------:R-:W-:-:S06]  /*1ae0*/  IMAD.MOV.U32 R45, RZ, RZ, R39 ;  /* 0x000000ffff2d7224 */ /* 0x000fcc00078e0027 */
[----:B------:R-:W-:Y:S01]  /*1af0*/  FSETP.GEU.AND P1, PT, |R37|, 6.5827683646048100446e-37, PT ;  /* 0x036000002500780b */ /* 0x000fe20003f2e200 */
[----:B------:R-:W-:Y:S01]  /*1b00*/  DMUL R16, R36, R6 ;  /* 0x0000000624107228 */ /* 0x000fe20000000000 */
[----:B------:R-:W-:Y:S01]  /*1b10*/  MOV R38, R36 ;  /* 0x0000002400267202 */ /* 0x000fe20000000f00 */
[----:B------:R-:W-:-:S06]  /*1b20*/  IMAD.MOV.U32 R39, RZ, RZ, R37 ;  /* 0x000000ffff277224 */ /* 0x000fcc00078e0025 */
[----:B------:R-:W-:-:S08]  /*1b30*/  DFMA R18, -R4, R16, R36 ;  /* 0x000000100412722b */ /* 0x000fd00000000124 */
        /* <DEDUP_REMOVED lines=11> */
.L_x_19:
[----:B------:R-:W-:Y:S05]  /*1bf0*/  BSYNC.RECONVERGENT B2 ;  /* 0x0000000000027941 */ /* 0x000fea0003800200 */
.L_x_18:
[----:B------:R-:W0:Y:S01]  /*1c00*/  LDC.64 R4, c[0x0][0x3a0] ;  /* 0x0000e800ff047b82 */ /* 0x000e220000000a00 */
[----:B------:R-:W-:Y:S01]  /*1c10*/  DMUL R6, R6, R20 ;  /* 0x0000001406067228 */ /* 0x000fe20000000000 */
[----:B------:R-:W-:Y:S01]  /*1c20*/  VIADD R12, R12, 0x1 ;  /* 0x000000010c0c7836 */ /* 0x000fe20000000000 */
[----:B------:R-:W-:Y:S01]  /*1c30*/  MOV R3, UR5 ;  /* 0x0000000500037c02 */ /* 0x000fe20008000f00 */
[----:B------:R-:W-:-:S03]  /*1c40*/  VIADD R14, R14, 0x1 ;  /* 0x000000010e0e7836 */ /* 0x000fc60000000000 */
[----:B------:R-:W-:-:S04]  /*1c50*/  ISETP.NE.AND P0, PT, R12, RZ, PT ;  /* 0x000000ff0c00720c */ /* 0x000fc80003f05270 */
[----:B------:R-:W1:Y:S01]  /*1c60*/  F2F.F32.F64 R7, R6 ;  /* 0x0000000600077310 */ /* 0x000e620000301000 */
[----:B0-----:R-:W-:-:S04]  /*1c70*/  IMAD.WIDE R4, R0, 0x4, R4 ;  /* 0x0000000400047825 */ /* 0x001fc800078e0204 */
[----:B------:R-:W-:Y:S01]  /*1c80*/  IMAD.IADD R0, R0, 0x1, R3 ;  /* 0x0000000100007824 */ /* 0x000fe200078e0203 */
[----:B-1----:R0:W-:Y:S03]  /*1c90*/  STG.E desc[UR6][R4.64], R7 ;  /* 0x0000000704007986 */ /* 0x0021e6000c101906 */
[----:B------:R-:W-:Y:S05]  /*1ca0*/  @P0 BRA `(.L_x_20) ;  /* 0xfffffff800fc0947 */ /* 0x000fea000383ffff */
[----:B------:R-:W-:Y:S05]  /*1cb0*/  BSYNC.RECONVERGENT B1 ;  /* 0x0000000000017941 */ /* 0x000fea0003800200 */
.L_x_17:
[----:B------:R-:W-:-:S07]  /*1cc0*/  VIADD R0, R14, 0x2 ;  /* 0x000000020e007836 */ /* 0x000fce0000000000 */
.L_x_16:
[----:B------:R-:W-:Y:S05]  /*1cd0*/  BSYNC.RECONVERGENT B0 ;  /* 0x0000000000007941 */ /* 0x000fea0003800200 */
.L_x_15:
[----:B0-----:R-:W0:Y:S02]  /*1ce0*/  LDC R4, c[0x0][0x394] ;  /* 0x0000e500ff047b82 */ /* 0x001e240000000800 */
[----:B0-----:R-:W-:-:S04]  /*1cf0*/  IADD3 R13, PT, PT, -R13, -0x3, R4 ;  /* 0xfffffffd0d0d7810 */ /* 0x001fc80007ffe104 */
[----:B------:R-:W-:-:S13]  /*1d00*/  ISETP.GE.U32.AND P0, PT, R13, 0x3, PT ;  /* 0x000000030d00780c */ /* 0x000fda0003f06070 */
[----:B------:R-:W-:Y:S05]  /*1d10*/  @!P0 EXIT ;  /* 0x000000000000894d */ /* 0x000fea0003800000 */
[C---:B------:R-:W-:Y:S02]  /*1d20*/  IMAD R2, R0.reuse, R3, R2 ;  /* 0x0000000300027224 */ /* 0x040fe400078e0202 */
[----:B------:R-:W-:-:S07]  /*1d30*/  IMAD.IADD R0, R0, 0x1, -R4 ;  /* 0x0000000100007824 */ /* 0x000fce00078e0a04 */
.L_x_29:
[----:B0-----:R-:W0:Y:S02]  /*1d40*/  LDC.64 R12, c[0x0][0x380] ;  /* 0x0000e000ff0c7b82 */ /* 0x001e240000000a00 */
[----:B0-----:R-:W-:-:S05]  /*1d50*/  IMAD.WIDE R12, R2, 0x4, R12 ;  /* 0x00000004020c7825 */ /* 0x001fca00078e020c */
[----:B------:R-:W2:Y:S01]  /*1d60*/  LDG.E.CONSTANT R18, desc[UR6][R12.64] ;  /* 0x000000060c127981 */ /* 0x000ea2000c1e9900 */
[----:B------:R-:W-:Y:S01]  /*1d70*/  DADD R4, R10, R10 ;  /* 0x000000000a047229 */ /* 0x000fe2000000000a */
[----:B------:R-:W-:Y:S01]  /*1d80*/  BSSY.RECONVERGENT B0, `(.L_x_21) ;  /* 0x0000025000007945 */ /* 0x000fe20003800200 */
[----:B------:R-:W-:Y:S02]  /*1d90*/  DMUL R16, R26, R30 ;  /* 0x0000001e1a107228 */ /* 0x000fe40000000000 */
[----:B------:R-:W-:-:S06]  /*1da0*/  DADD R36, R10, -R40 ;  /* 0x000000000a247229 */ /* 0x000fcc0000000828 */
[----:B------:R-:W-:Y:S02]  /*1db0*/  DFMA R16, R32, R40, R16 ;  /* 0x000000282010722b */ /* 0x000fe40000000010 */
[----:B------:R-:W-:Y:S01]  /*1dc0*/  DADD R8, R36, R36 ;  /* 0x0000000024087229 */ /* 0x000fe20000000024 */
[----:B--2---:R-:W0:Y:S02]  /*1dd0*/  F2F.F64.F32 R18, R18 ;  /* 0x0000001200127310 */ /* 0x004e240000201800 */
[----:B0-----:R-:W-:-:S06]  /*1de0*/  DADD R6, R18, -R4 ;  /* 0x0000000012067229 */ /* 0x001fcc0000000804 */
[----:B------:R-:W0:Y:S01]  /*1df0*/  MUFU.RCP64H R5, R19 ;  /* 0x0000001300057308 */ /* 0x000e220000001800 */
[----:B------:R-:W-:Y:S01]  /*1e00*/  IMAD.MOV.U32 R4, RZ, RZ, 0x1 ;  /* 0x00000001ff047424 */ /* 0x000fe200078e00ff */
[----:B------:R-:W-:-:S08]  /*1e10*/  DADD R6, R6, R42 ;  /* 0x0000000006067229 */ /* 0x000fd0000000002a */
[----:B------:R-:W-:Y:S02]  /*1e20*/  DFMA R16, R34, R6, R16 ;  /* 0x000000062210722b */ /* 0x000fe40000000010 */
[----:B0-----:R-:W-:-:S06]  /*1e30*/  DFMA R6, -R18, R4, 1 ;  /* 0x3ff000001206742b */ /* 0x001fcc0000000104 */
[----:B------:R-:W-:Y:S02]  /*1e40*/  DADD R14, R18, -R16 ;  /* 0x00000000120e7229 */ /* 0x000fe40000000810 */
[----:B------:R-:W-:Y:S02]  /*1e50*/  DFMA R46, R6, R6, R6 ;  /* 0x00000006062e722b */ /* 0x000fe40000000006 */
[----:B------:R-:W-:Y:S02]  /*1e60*/  DADD R6, R42, -R30 ;  /* 0x000000002a067229 */ /* 0x000fe4000000081e */
[----:B------:R-:W-:Y:S02]  /*1e70*/  DMUL R30, R22, R44 ;  /* 0x0000002c161e7228 */ /* 0x000fe40000000000 */
[----:B------:R-:W-:Y:S02]  /*1e80*/  DADD R8, R14, -R8 ;  /* 0x000000000e087229 */ /* 0x000fe40000000808 */
[----:B------:R-:W-:-:S04]  /*1e90*/  DFMA R46, R4, R46, R4 ;  /* 0x0000002e042e722b */ /* 0x000fc80000000004 */
[----:B------:R-:W-:Y:S02]  /*1ea0*/  DFMA R30, R24, R38, R30 ;  /* 0x00000026181e722b */ /* 0x000fe4000000001e */
[----:B------:R-:W-:Y:S02]  /*1eb0*/  DADD R6, R6, R8 ;  /* 0x0000000006067229 */ /* 0x000fe40000000008 */
[----:B------:R-:W-:-:S06]  /*1ec0*/  DFMA R4, -R18, R46, 1 ;  /* 0x3ff000001204742b */ /* 0x000fcc000000012e */
[----:B------:R-:W-:Y:S02]  /*1ed0*/  DFMA R42, R28, R6, R30 ;  /* 0x000000061c2a722b */ /* 0x000fe4000000001e */
[----:B------:R-:W-:-:S08]  /*1ee0*/  DFMA R4, R46, R4, R46 ;  /* 0x000000042e04722b */ /* 0x000fd0000000002e */
[----:B------:R-:W-:Y:S01]  /*1ef0*/  DMUL R6, R42, R4 ;  /* 0x000000042a067228 */ /* 0x000fe20000000000 */
[----:B------:R-:W-:-:S07]  /*1f00*/  FSETP.GEU.AND P1, PT, |R43|, 6.5827683646048100446e-37, PT ;  /* 0x036000002b00780b */ /* 0x000fce0003f2e200 */
        /* <DEDUP_REMOVED lines=12> */
.L_x_22:
[----:B------:R-:W-:Y:S05]  /*1fd0*/  BSYNC.RECONVERGENT B0 ;  /* 0x0000000000007941 */ /* 0x000fea0003800200 */
.L_x_21:
[----:B------:R-:W0:Y:S01]  /*1fe0*/  LDC R31, c[0x0][0x390] ;  /* 0x0000e400ff1f7b82 */ /* 0x000e220000000800 */
[----:B------:R-:W-:Y:S02]  /*1ff0*/  DADD R4, R18, R18 ;  /* 0x0000000012047229 */ /* 0x000fe40000000012 */
[----:B------:R-:W-:Y:S02]  /*2000*/  DMUL R40, R26, R40 ;  /* 0x000000281a287228 */ /* 0x000fe40000000000 */
[----:B------:R-:W-:-:S03]  /*2010*/  DMUL R38, R22, R38 ;  /* 0x0000002616267228 */ /* 0x000fc60000000000 */
[----:B------:R-:W1:Y:S01]  /*2020*/  LDC.64 R46, c[0x0][0x3a0] ;  /* 0x0000e800ff2e7b82 */ /* 0x000e620000000a00 */
[----:B0-----:R-:W-:-:S05]  /*2030*/  IMAD.WIDE R30, R31, 0x4, R12 ;  /* 0x000000041f1e7825 */ /* 0x001fca00078e020c */
[----:B------:R-:W2:Y:S01]  /*2040*/  LDG.E.CONSTANT R12, desc[UR6][R30.64] ;  /* 0x000000061e0c7981 */ /* 0x000ea2000c1e9900 */
[----:B------:R-:W-:Y:S01]  /*2050*/  DFMA R40, R32, R16, R40 ;  /* 0x000000102028722b */ /* 0x000fe20000000028 */
[----:B------:R-:W-:Y:S01]  /*2060*/  BSSY.RECONVERGENT B0, `(.L_x_23) ;  /* 0x0000024000007945 */ /* 0x000fe20003800200 */
[----:B------:R-:W-:Y:S01]  /*2070*/  DFMA R38, R24, R42, R38 ;  /* 0x0000002a1826722b */ /* 0x000fe20000000026 */
[----:B--2---:R-:W0:Y:S02]  /*2080*/  F2F.F64.F32 R12, R12 ;  /* 0x0000000c000c7310 */ /* 0x004e240000201800 */
[----:B0-----:R-:W-:-:S06]  /*2090*/  DADD R8, R12, -R4 ;  /* 0x000000000c087229 */ /* 0x001fcc0000000804 */
[----:B------:R-:W0:Y:S01]  /*20a0*/  MUFU.RCP64H R5, R13 ;  /* 0x0000000d00057308 */ /* 0x000e220000001800 */
[----:B------:R-:W-:Y:S01]  /*20b0*/  IMAD.MOV.U32 R4, RZ, RZ, 0x1 ;  /* 0x00000001ff047424 */ /* 0x000fe200078e00ff */
[----:B------:R-:W-:-:S08]  /*20c0*/  DADD R8, R8, R10 ;  /* 0x0000000008087229 */ /* 0x000fd0000000000a */
[----:B------:R-:W-:Y:S02]  /*20d0*/  DFMA R40, R34, R8, R40 ;  /* 0x000000082228722b */ /* 0x000fe40000000028 */
[----:B------:R-:W-:Y:S02]  /*20e0*/  DADD R8, R14, R14 ;  /* 0x000000000e087229 */ /* 0x000fe4000000000e */
[----:B0-----:R-:W-:-:S04]  /*20f0*/  DFMA R44, -R12, R4, 1 ;  /* 0x3ff000000c2c742b */ /* 0x001fc80000000104 */
[----:B------:R-:W-:-:S04]  /*2100*/  DADD R10, R12, -R40 ;  /* 0x000000000c0a7229 */ /* 0x000fc80000000828 */
[----:B------:R-:W-:-:S04]  /*2110*/  DFMA R44, R44, R44, R44 ;  /* 0x0000002c2c2c722b */ /* 0x000fc8000000002c */
[----:B------:R-:W-:-:S04]  /*2120*/  DADD R8, R10, -R8 ;  /* 0x000000000a087229 */ /* 0x000fc80000000808 */
[----:B------:R-:W-:-:S04]  /*2130*/  DFMA R44, R4, R44, R4 ;  /* 0x0000002c042c722b */ /* 0x000fc80000000004 */
[----:B------:R-:W-:-:S04]  /*2140*/  DADD R36, R36, R8 ;  /* 0x0000000024247229 */ /* 0x000fc80000000008 */
[----:B------:R-:W-:-:S04]  /*2150*/  DFMA R4, -R12, R44, 1 ;  /* 0x3ff000000c04742b */ /* 0x000fc8000000012c */
[----:B------:R-:W-:-:S04]  /*2160*/  DFMA R36, R28, R36, R38 ;  /* 0x000000241c24722b */ /* 0x000fc80000000026 */
[----:B------:R-:W-:Y:S02]  /*2170*/  DFMA R8, R44, R4, R44 ;  /* 0x000000042c08722b */ /* 0x000fe4000000002c */
[----:B------:R-:W-:Y:S01]  /*2180*/  DMUL R4, R6, R20 ;  /* 0x0000001406047228 */ /* 0x000fe20000000000 */
[----:B-1----:R-:W-:-:S03]  /*2190*/  IMAD.WIDE R44, R2, 0x4, R46 ;  /* 0x00000004022c7825 */ /* 0x002fc600078e022e */
[----:B------:R-:W-:Y:S02]  /*21a0*/  FSETP.GEU.AND P1, PT, |R37|, 6.5827683646048100446e-37, PT ;  /* 0x036000002500780b */ /* 0x000fe40003f2e200 */
[----:B------:R-:W-:-:S04]  /*21b0*/  DMUL R6, R36, R8 ;  /* 0x0000000824067228 */ /* 0x000fc80000000000 */
[----:B------:R-:W0:Y:S04]  /*21c0*/  F2F.F32.F64 R5, R4 ;  /* 0x0000000400057310 */ /* 0x000e280000301000 */
[----:B------:R-:W-:-:S08]  /*21d0*/  DFMA R38, -R12, R6, R36 ;  /* 0x000000060c26722b */ /* 0x000fd00000000124 */
[----:B------:R-:W-:Y:S01]  /*21e0*/  DFMA R6, R8, R38, R6 ;  /* 0x000000260806722b */ /* 0x000fe20000000006 */
[----:B0-----:R0:W-:Y:S09]  /*21f0*/  STG.E desc[UR6][R44.64], R5 ;  /* 0x000000052c007986 */ /* 0x0011f2000c101906 */
[----:B------:R-:W-:-:S05]  /*2200*/  FFMA R3, RZ, R13, R7 ;  /* 0x0000000dff037223 */ /* 0x000fca0000000007 */
[----:B------:R-:W-:-:S13]  /*2210*/  FSETP.GT.AND P0, PT, |R3|, 1.469367938527859385e-39, PT ;  /* 0x001000000300780b */ /* 0x000fda0003f04200 */
[----:B0-----:R-:W-:Y:S05]  /*2220*/  @P0 BRA P1, `(.L_x_24) ;  /* 0x00000000001c0947 */ /* 0x001fea0000800000 */
[----:B------:R-:W-:Y:S01]  /*2230*/  IMAD.MOV.U32 R8, RZ, RZ, R36 ;  /* 0x000000ffff087224 */ /* 0x000fe200078e0024 */
[----:B------:R-:W-:Y:S01]  /*2240*/  MOV R4, 0x2290 ;  /* 0x0000229000047802 */ /* 0x000fe20000000f00 */
[----:B------:R-:W-:Y:S02]  /*2250*/  IMAD.MOV.U32 R3, RZ, RZ, R37 ;  /* 0x000000ffff037224 */ /* 0x000fe400078e0025 */
[----:B------:R-:W-:Y:S02]  /*2260*/  IMAD.MOV.U32 R6, RZ, RZ, R12 ;  /* 0x000000ffff067224 */ /* 0x000fe400078e000c */
[----:B------:R-:W-:-:S07]  /*2270*/  IMAD.MOV.U32 R7, RZ, RZ, R13 ;  /* 0x000000ffff077224 */ /* 0x000fce00078e000d */
[----:B------:R-:W-:Y:S05]  /*2280*/  CALL.REL.NOINC `($__internal_0_$__cuda_sm20_div_rn_f64_full) ;  /* 0x0000000400a47944 */ /* 0x000fea0003c00000 */
[----:B------:R-:W-:-:S07]  /*2290*/  IMAD.MOV.U32 R7, RZ, RZ, R3 ;  /* 0x000000ffff077224 */ /* 0x000fce00078e0003 */
.L_x_24:
[----:B------:R-:W-:Y:S05]  /*22a0*/  BSYNC.RECONVERGENT B0 ;  /* 0x0000000000007941 */ /* 0x000fea0003800200 */
.L_x_23:
[----:B------:R-:W0:Y:S02]  /*22b0*/  LDC R3, c[0x0][0x390] ;  /* 0x0000e400ff037b82 */ /* 0x000e240000000800 */
[----:B0-----:R-:W-:-:S05]  /*22c0*/  IMAD.WIDE R38, R3, 0x4, R30 ;  /* 0x0000000403267825 */ /* 0x001fca00078e021e */
[----:B------:R-:W2:Y:S01]  /*22d0*/  LDG.E.CONSTANT R4, desc[UR6][R38.64] ;  /* 0x0000000626047981 */ /* 0x000ea2000c1e9900 */
[----:B------:R-:W-:Y:S01]  /*22e0*/  DADD R30, R12, R12 ;  /* 0x000000000c1e7229 */ /* 0x000fe2000000000c */
[----:B------:R-:W-:Y:S01]  /*22f0*/  IMAD.MOV.U32 R8, RZ, RZ, 0x1 ;  /* 0x00000001ff087424 */ /* 0x000fe200078e00ff */
[----:B------:R-:W-:Y:S01]  /*2300*/  DMUL R16, R26, R16 ;  /* 0x000000101a107228 */ /* 0x000fe20000000000 */
[----:B------:R-:W-:Y:S01]  /*2310*/  BSSY.RECONVERGENT B0, `(.L_x_25) ;  /* 0x0000028000007945 */ /* 0x000fe20003800200 */
[----:B------:R-:W-:-:S06]  /*2320*/  DMUL R42, R22, R42 ;  /* 0x0000002a162a7228 */ /* 0x000fcc0000000000 */
[----:B------:R-:W-:Y:S02]  /*2330*/  DFMA R16, R32, R40, R16 ;  /* 0x000000282010722b */ /* 0x000fe40000000010 */
[----:B------:R-:W-:Y:S01]  /*2340*/  DFMA R42, R24, R36, R42 ;  /* 0x00000024182a722b */ /* 0x000fe2000000002a */
[----:B--2---:R-:W0:Y:S08]  /*2350*/  F2F.F64.F32 R4, R4 ;  /* 0x0000000400047310 */ /* 0x004e300000201800 */
[----:B0-----:R-:W0:Y:S01]  /*2360*/  MUFU.RCP64H R9, R5 ;  /* 0x0000000500097308 */ /* 0x001e220000001800 */
[----:B------:R-:W-:-:S08]  /*2370*/  DADD R30, R4, -R30 ;  /* 0x00000000041e7229 */ /* 0x000fd0000000081e */
[----:B------:R-:W-:Y:S02]  /*2380*/  DADD R30, R18, R30 ;  /* 0x00000000121e7229 */ /* 0x000fe4000000001e */
[----:B------:R-:W-:-:S06]  /*2390*/  DADD R18, R10, R10 ;  /* 0x000000000a127229 */ /* 0x000fcc000000000a */
[----:B------:R-:W-:Y:S02]  /*23a0*/  DFMA R30, R34, R30, R16 ;  /* 0x0000001e221e722b */ /* 0x000fe40000000010 */
[----:B0-----:R-:W-:-:S06]  /*23b0*/  DFMA R46, -R4, R8, 1 ;  /* 0x3ff00000042e742b */ /* 0x001fcc0000000108 */
[----:B------:R-:W-:Y:S02]  /*23c0*/  DADD R16, R4, -R30 ;  /* 0x0000000004107229 */ /* 0x000fe4000000081e */
[----:B------:R-:W-:-:S06]  /*23d0*/  DFMA R46, R46, R46, R46 ;  /* 0x0000002e2e2e722b */ /* 0x000fcc000000002e */
[----:B------:R-:W-:Y:S02]  /*23e0*/  DADD R18, R16, -R18 ;  /* 0x0000000010127229 */ /* 0x000fe40000000812 */
[----:B------:R-:W-:-:S06]  /*23f0*/  DFMA R46, R8, R46, R8 ;  /* 0x0000002e082e722b */ /* 0x000fcc0000000008 */
[----:B------:R-:W-:Y:S02]  /*2400*/  DADD R8, R14, R18 ;  /* 0x000000000e087229 */ /* 0x000fe40000000012 */
[----:B------:R-:W-:Y:S02]  /*2410*/  DFMA R14, -R4, R46, 1 ;  /* 0x3ff00000040e742b */ /* 0x000fe4000000012e */
[----:B------:R-:W-:-:S04]  /*2420*/  DMUL R18, R6, R20 ;  /* 0x0000001406127228 */ /* 0x000fc80000000000 */
[----:B------:R-:W-:Y:S02]  /*2430*/  DFMA R8, R28, R8, R42 ;  /* 0x000000081c08722b */ /* 0x000fe4000000002a */
[----:B------:R-:W-:Y:S01]  /*2440*/  DFMA R46, R46, R14, R46 ;  /* 0x0000000e2e2e722b */ /* 0x000fe2000000002e */
[----:B------:R-:W-:-:S03]  /*2450*/  IMAD.WIDE R14, R3, 0x4, R44 ;  /* 0x00000004030e7825 */ /* 0x000fc600078e022c */
[----:B------:R-:W0:Y:S04]  /*2460*/  F2F.F32.F64 R19, R18 ;  /* 0x0000001200137310 */ /* 0x000e280000301000 */
[----:B------:R-:W-:Y:S01]  /*2470*/  DMUL R6, R8, R46 ;  /* 0x0000002e08067228 */ /* 0x000fe20000000000 */
[----:B------:R-:W-:Y:S01]  /*2480*/  FSETP.GEU.AND P1, PT, |R9|, 6.5827683646048100446e-37, PT ;  /* 0x036000000900780b */ /* 0x000fe20003f2e200 */
[----:B------:R-:W-:Y:S02]  /*2490*/  IMAD.MOV.U32 R44, RZ, RZ, R8 ;  /* 0x000000ffff2c7224 */ /* 0x000fe400078e0008 */
[----:B------:R-:W-:-:S04]  /*24a0*/  IMAD.MOV.U32 R45, RZ, RZ, R9 ;  /* 0x000000ffff2d7224 */ /* 0x000fc800078e0009 */
[----:B------:R-:W-:Y:S01]  /*24b0*/  DFMA R42, -R4, R6, R8 ;  /* 0x00000006042a722b */ /* 0x000fe20000000108 */
[----:B0-----:R0:W-:Y:S07]  /*24c0*/  STG.E desc[UR6][R14.64], R19 ;  /* 0x000000130e007986 */ /* 0x0011ee000c101906 */
[----:B------:R-:W-:Y:S01]  /*24d0*/  DFMA R6, R46, R42, R6 ;  /* 0x0000002a2e06722b */ /* 0x000fe20000000006 */
[----:B------:R-:W-:Y:S01]  /*24e0*/  IMAD.MOV.U32 R42, RZ, RZ, R4 ;  /* 0x000000ffff2a7224 */ /* 0x000fe200078e0004 */
[----:B------:R-:W-:-:S08]  /*24f0*/  MOV R43, R5 ;  /* 0x00000005002b7202 */ /* 0x000fd00000000f00 */
[----:B------:R-:W-:-:S05]  /*2500*/  FFMA R3, RZ, R5, R7 ;  /* 0x00000005ff037223 */ /* 0x000fca0000000007 */
[----:B------:R-:W-:-:S13]  /*2510*/  FSETP.GT.AND P0, PT, |R3|, 1.469367938527859385e-39, PT ;  /* 0x001000000300780b */ /* 0x000fda0003f04200 */
[----:B0-----:R-:W-:Y:S05]  /*2520*/  @P0 BRA P1, `(.L_x_26) ;  /* 0x0000000000180947 */ /* 0x001fea0000800000 */
[----:B------:R-:W-:Y:S01]  /*2530*/  IMAD.MOV.U32 R6, RZ, RZ, R4 ;  /* 0x000000ffff067224 */ /* 0x000fe200078e0004 */
[----:B------:R-:W-:Y:S01]  /*2540*/  MOV R4, 0x2580 ;  /* 0x0000258000047802 */ /* 0x000fe20000000f00 */
[----:B------:R-:W-:Y:S02]  /*2550*/  IMAD.MOV.U32 R3, RZ, RZ, R9 ;  /* 0x000000ffff037224 */ /* 0x000fe400078e0009 */
[----:B------:R-:W-:-:S07]  /*2560*/  IMAD.MOV.U32 R7, RZ, RZ, R5 ;  /* 0x000000ffff077224 */ /* 0x000fce00078e0005 */
[----:B------:R-:W-:Y:S05]  /*2570*/  CALL.REL.NOINC `($__internal_0_$__cuda_sm20_div_rn_f64_full) ;  /* 0x0000000000e87944 */ /* 0x000fea0003c00000 */
[----:B------:R-:W-:-:S07]  /*2580*/  IMAD.MOV.U32 R7, RZ, RZ, R3 ;  /* 0x000000ffff077224 */ /* 0x000fce00078e0003 */
.L_x_26:
[----:B------:R-:W-:Y:S05]  /*2590*/  BSYNC.RECONVERGENT B0 ;  /* 0x0000000000007941 */ /* 0x000fea0003800200 */
.L_x_25:
[----:B------:R-:W0:Y:S02]  /*25a0*/  LDC R3, c[0x0][0x390] ;  /* 0x0000e400ff037b82 */ /* 0x000e240000000800 */
[----:B0-----:R-:W-:-:S05]  /*25b0*/  IMAD.WIDE R38, R3, 0x4, R38 ;  /* 0x0000000403267825 */ /* 0x001fca00078e0226 */
[----:B------:R-:W2:Y:S01]  /*25c0*/  LDG.E.CONSTANT R4, desc[UR6][R38.64] ;  /* 0x0000000626047981 */ /* 0x000ea2000c1e9900 */
[----:B------:R-:W-:Y:S01]  /*25d0*/  DADD R8, R42, R42 ;  /* 0x000000002a087229 */ /* 0x000fe2000000002a */
[----:B------:R-:W-:Y:S01]  /*25e0*/  IMAD.WIDE R14, R3, 0x4, R14 ;  /* 0x00000004030e7825 */ /* 0x000fe200078e020e */
[----:B------:R-:W-:Y:S01]  /*25f0*/  DMUL R40, R26, R40 ;  /* 0x000000281a287228 */ /* 0x000fe20000000000 */
[----:B------:R-:W-:Y:S01]  /*2600*/  BSSY.RECONVERGENT B0, `(.L_x_27) ;  /* 0x0000027000007945 */ /* 0x000fe20003800200 */
[----:B------:R-:W-:Y:S02]  /*2610*/  DADD R16, R16, R16 ;  /* 0x0000000010107229 */ /* 0x000fe40000000010 */
[----:B------:R-:W-:-:S04]  /*2620*/  DMUL R36, R22, R36 ;  /* 0x0000002416247228 */ /* 0x000fc80000000000 */
[----:B------:R-:W-:-:S04]  /*2630*/  DFMA R40, R32, R30, R40 ;  /* 0x0000001e2028722b */ /* 0x000fc80000000028 */
[----:B------:R-:W-:Y:S01]  /*2640*/  DFMA R36, R24, R44, R36 ;  /* 0x0000002c1824722b */ /* 0x000fe20000000024 */
        /* <DEDUP_REMOVED lines=8> */
[----:B------:R-:W-:-:S06]  /*26d0*/  DFMA R18, R18, R18, R18 ;  /* 0x000000121212722b */ /* 0x000fcc0000000012 */
[----:B------:R-:W-:Y:S02]  /*26e0*/  DADD R12, R12, -R16 ;  /* 0x000000000c0c7229 */ /* 0x000fe40000000810 */
[----:B------:R-:W-:-:S06]  /*26f0*/  DFMA R18, R8, R18, R8 ;  /* 0x000000120812722b */ /* 0x000fcc0000000008 */
[----:B------:R-:W-:Y:S02]  /*2700*/  DADD R12, R10, R12 ;  /* 0x000000000a0c7229 */ /* 0x000fe4000000000c */
[----:B------:R-:W-:-:S06]  /*2710*/  DFMA R8, -R4, R18, 1 ;  /* 0x3ff000000408742b */ /* 0x000fcc0000000112 */
[----:B------:R-:W-:Y:S02]  /*2720*/  DFMA R38, R28, R12, R36 ;  /* 0x0000000c1c26722b */ /* 0x000fe40000000024 */
[----:B------:R-:W-:Y:S02]  /*2730*/  DFMA R18, R18, R8, R18 ;  /* 0x000000081212722b */ /* 0x000fe40000000012 */
[----:B------:R-:W-:-:S06]  /*2740*/  DMUL R8, R6, R20 ;  /* 0x0000001406087228 */ /* 0x000fcc0000000000 */
[----:B------:R-:W-:Y:S01]  /*2750*/  FSETP.GEU.AND P1, PT, |R39|, 6.5827683646048100446e-37, PT ;  /* 0x036000002700780b */ /* 0x000fe20003f2e200 */
[----:B------:R-:W-:-:S03]  /*2760*/  DMUL R6, R38, R18 ;  /* 0x0000001226067228 */ /* 0x000fc60000000000 */
[----:B------:R-:W0:Y:S05]  /*2770*/  F2F.F32.F64 R9, R8 ;  /* 0x0000000800097310 */ /* 0x000e2a0000301000 */
[----:B------:R-:W-:-:S08]  /*2780*/  DFMA R10, -R4, R6, R38 ;  /* 0x00000006040a722b */ /* 0x000fd00000000126 */
[----:B------:R-:W-:Y:S01]  /*2790*/  DFMA R6, R18, R10, R6 ;  /* 0x0000000a1206722b */ /* 0x000fe20000000006 */
[----:B------:R-:W-:Y:S01]  /*27a0*/  IMAD.MOV.U32 R10, RZ, RZ, R4 ;  /* 0x000000ffff0a7224 */ /* 0x000fe200078e0004 */
[----:B0-----:R0:W-:Y:S01]  /*27b0*/  STG.E desc[UR6][R14.64], R9 ;  /* 0x000000090e007986 */ /* 0x0011e2000c101906 */
[----:B------:R-:W-:-:S07]  /*27c0*/  MOV R11, R5 ;  /* 0x00000005000b7202 */ /* 0x000fce0000000f00 */
        /* <DEDUP_REMOVED lines=10> */
.L_x_28:
[----:B------:R-:W-:Y:S05]  /*2870*/  BSYNC.RECONVERGENT B0 ;  /* 0x0000000000007941 */ /* 0x000fea0003800200 */
.L_x_27:
[----:B------:R-:W0:Y:S01]  /*2880*/  LDC R3, c[0x0][0x390] ;  /* 0x0000e400ff037b82 */ /* 0x000e220000000800 */
[----:B------:R-:W-:Y:S01]  /*2890*/  DMUL R6, R6, R20 ;  /* 0x0000001406067228 */ /* 0x000fe20000000000 */
[----:B------:R-:W-:-:S05]  /*28a0*/  VIADD R0, R0, 0x4 ;  /* 0x0000000400007836 */ /* 0x000fca0000000000 */
[----:B------:R-:W-:-:S04]  /*28b0*/  ISETP.NE.AND P0, PT, R0, RZ, PT ;  /* 0x000000ff0000720c */ /* 0x000fc80003f05270 */
[----:B------:R-:W1:Y:S01]  /*28c0*/  F2F.F32.F64 R7, R6 ;  /* 0x0000000600077310 */ /* 0x000e620000301000 */
[----:B0-----:R-:W-:-:S04]  /*28d0*/  IMAD.WIDE R14, R3, 0x4, R14 ;  /* 0x00000004030e7825 */ /* 0x001fc800078e020e */
[----:B------:R-:W-:Y:S01]  /*28e0*/  IMAD R2, R3, 0x4, R2 ;  /* 0x0000000403027824 */ /* 0x000fe200078e0202 */
[----:B-1----:R0:W-:Y:S03]  /*28f0*/  STG.E desc[UR6][R14.64], R7 ;  /* 0x000000070e007986 */ /* 0x0021e6000c101906 */
[----:B------:R-:W-:Y:S05]  /*2900*/  @P0 BRA `(.L_x_29) ;  /* 0xfffffff4000c0947 */ /* 0x000fea000383ffff */
[----:B------:R-:W-:Y:S05]  /*2910*/  EXIT ;  /* 0x000000000000794d */ /* 0x000fea0003800000 */
        .weak           $__internal_0_$__cuda_sm20_div_rn_f64_full
        .type           $__internal_0_$__cuda_sm20_div_rn_f64_full,@function
        .size           $__internal_0_$__cuda_sm20_div_rn_f64_full,($dec_osc_many_series_one_param_time_major_f32$__internal_trig_reduction_slowpathd - $__internal_0_$__cuda_sm20_div_rn_f64_full)
$__internal_0_$__cuda_sm20_div_rn_f64_full:
[----:B------:R-:W-:Y:S01]  /*2920*/  MOV R51, R3 ;  /* 0x0000000300337202 */ /* 0x000fe20000000f00 */
[----:B------:R-:W-:Y:S01]  /*2930*/  IMAD.MOV.U32 R50, RZ, RZ, R8 ;  /* 0x000000ffff327224 */ /* 0x000fe200078e0008 */
[----:B------:R-:W-:Y:S01]  /*2940*/  FSETP.GEU.AND P0, PT, |R7|, 1.469367938527859385e-39, PT ;  /* 0x001000000700780b */ /* 0x000fe20003f0e200 */
[----:B------:R-:W-:Y:S01]  /*2950*/  IMAD.MOV.U32 R48, RZ, RZ, R6 ;  /* 0x000000ffff307224 */ /* 0x000fe200078e0006 */
[----:B------:R-:W-:Y:S01]  /*2960*/  FSETP.GEU.AND P2, PT, |R51|, 1.469367938527859385e-39, PT ;  /* 0x001000003300780b */ /* 0x000fe20003f4e200 */
[----:B------:R-:W-:Y:S01]  /*2970*/  IMAD.MOV.U32 R54, RZ, RZ, R50 ;  /* 0x000000ffff367224 */ /* 0x000fe200078e0032 */
[----:B------:R-:W-:Y:S01]  /*2980*/  LOP3.LUT R5, R7, 0x800fffff, RZ, 0xc0, !PT ;  /* 0x800fffff07057812 */ /* 0x000fe200078ec0ff */
[----:B------:R-:W-:Y:S01]  /*2990*/  BSSY.RECONVERGENT B3, `(.L_x_30) ;  /* 0x0000057000037945 */ /* 0x000fe20003800200 */
[----:B------:R-:W-:Y:S02]  /*29a0*/  LOP3.LUT R3, R51, 0x7ff00000, RZ, 0xc0, !PT ;  /* 0x7ff0000033037812 */ /* 0x000fe400078ec0ff */
[----:B------:R-:W-:Y:S01]  /*29b0*/  LOP3.LUT R49, R5, 0x3ff00000, RZ, 0xfc, !PT ;  /* 0x3ff0000005317812 */ /* 0x000fe200078efcff */
[----:B------:R-:W-:-:S04]  /*29c0*/  IMAD.MOV.U32 R5, RZ, RZ, 0x1ca00000 ;  /* 0x1ca00000ff057424 */ /* 0x000fc800078e00ff */
[----:B------:R-:W-:Y:S02]  /*29d0*/  @!P0 DMUL R48, R6, 8.98846567431157953865e+307 ;  /* 0x7fe0000006308828 */ /* 0x000fe40000000000 */
[----:B------:R-:W-:Y:S01]  /*29e0*/  @!P2 LOP3.LUT R8, R7, 0x7ff00000, RZ, 0xc0, !PT ;  /* 0x7ff000000708a812 */ /* 0x000fe200078ec0ff */
[----:B------:R-:W-:-:S03]  /*29f0*/  @!P2 IMAD.MOV.U32 R52, RZ, RZ, RZ ;  /* 0x000000ffff34a224 */ /* 0x000fc600078e00ff */
[----:B------:R-:W-:Y:S01]  /*2a00*/  @!P2 ISETP.GE.U32.AND P3, PT, R3, R8, PT ;  /* 0x000000080300a20c */ /* 0x000fe20003f66070 */
[----:B------:R-:W0:Y:S01]  /*2a10*/  MUFU.RCP64H R47, R49 ;  /* 0x00000031002f7308 */ /* 0x000e220000001800 */
[----:B------:R-:W-:Y:S02]  /*2a20*/  LOP3.LUT R8, R7, 0x7ff00000, RZ, 0xc0, !PT ;  /* 0x7ff0000007087812 */ /* 0x000fe400078ec0ff */
[----:B------:R-:W-:Y:S02]  /*2a30*/  @!P2 SEL R9, R5, 0x63400000, !P3 ;  /* 0x634000000509a807 */ /* 0x000fe40005800000 */
[----:B------:R-:W-:Y:S02]  /*2a40*/  ISETP.GE.U32.AND P1, PT, R3, R8, PT ;  /* 0x000000080300720c */ /* 0x000fe40003f26070 */
[----:B------:R-:W-:Y:S02]  /*2a50*/  @!P2 LOP3.LUT R9, R9, 0x80000000, R51, 0xf8, !PT ;  /* 0x800000000909a812 */ /* 0x000fe400078ef833 */
[----:B------:R-:W-:-:S02]  /*2a60*/  SEL R46, R5, 0x63400000, !P1 ;  /* 0x63400000052e7807 */ /* 0x000fc40004800000 */
[----:B------:R-:W-:Y:S01]  /*2a70*/  @!P2 LOP3.LUT R53, R9, 0x100000, RZ, 0xfc, !PT ;  /* 0x001000000935a812 */ /* 0x000fe200078efcff */
[----:B------:R-:W-:Y:S01]  /*2a80*/  IMAD.MOV.U32 R9, RZ, RZ, R3 ;  /* 0x000000ffff097224 */ /* 0x000fe200078e0003 */
[----:B------:R-:W-:Y:S01]  /*2a90*/  LOP3.LUT R55, R46, 0x800fffff, R51, 0xf8, !PT ;  /* 0x800fffff2e377812 */ /* 0x000fe200078ef833 */
[----:B------:R-:W-:Y:S01]  /*2aa0*/  IMAD.MOV.U32 R46, RZ, RZ, 0x1 ;  /* 0x00000001ff2e7424 */ /* 0x000fe200078e00ff */
[----:B------:R-:W-:-:S04]  /*2ab0*/  @!P0 LOP3.LUT R8, R49, 0x7ff00000, RZ, 0xc0, !PT ;  /* 0x7ff0000031088812 */ /* 0x000fc800078ec0ff */
[----:B------:R-:W-:Y:S02]  /*2ac0*/  @!P2 DFMA R54, R54, 2, -R52 ;  /* 0x400000003636a82b */ /* 0x000fe40000000834 */
[----:B0-----:R-:W-:-:S08]  /*2ad0*/  DFMA R52, R46, -R48, 1 ;  /* 0x3ff000002e34742b */ /* 0x001fd00000000830 */
[----:B------:R-:W-:Y:S01]  /*2ae0*/  DFMA R52, R52, R52, R52 ;  /* 0x000000343434722b */ /* 0x000fe20000000034 */
[----:B------:R-:W-:-:S07]  /*2af0*/  @!P2 LOP3.LUT R9, R55, 0x7ff00000, RZ, 0xc0, !PT ;  /* 0x7ff000003709a812 */ /* 0x000fce00078ec0ff */
[----:B------:R-:W-:-:S08]  /*2b00*/  DFMA R46, R46, R52, R46 ;  /* 0x000000342e2e722b */ /* 0x000fd0000000002e */
[----:B------:R-:W-:-:S08]  /*2b10*/  DFMA R56, R46, -R48, 1 ;  /* 0x3ff000002e38742b */ /* 0x000fd00000000830 */
[----:B------:R-:W-:-:S08]  /*2b20*/  DFMA R56, R46, R56, R46 ;  /* 0x000000382e38722b */ /* 0x000fd0000000002e */
[----:B------:R-:W-:-:S08]  /*2b30*/  DMUL R46, R56, R54 ;  /* 0x00000036382e7228 */ /* 0x000fd00000000000 */
[----:B------:R-:W-:-:S08]  /*2b40*/  DFMA R52, R46, -R48, R54 ;  /* 0x800000302e34722b */ /* 0x000fd00000000036 */
[----:B------:R-:W-:Y:S01]  /*2b50*/  DFMA R52, R56, R52, R46 ;  /* 0x000000343834722b */ /* 0x000fe2000000002e */
[----:B------:R-:W-:-:S05]  /*2b60*/  VIADD R46, R9, 0xffffffff ;  /* 0xffffffff092e7836 */ /* 0x000fca0000000000 */
[----:B------:R-:W-:Y:S02]  /*2b70*/  ISETP.GT.U32.AND P0, PT, R46, 0x7feffffe, PT ;  /* 0x7feffffe2e00780c */ /* 0x000fe40003f04070 */
[----:B------:R-:W-:-:S04]  /*2b80*/  IADD3 R46, PT, PT, R8, -0x1, RZ ;  /* 0xffffffff082e7810 */ /* 0x000fc80007ffe0ff */
[----:B------:R-:W-:-:S13]  /*2b90*/  ISETP.GT.U32.OR P0, PT, R46, 0x7feffffe, P0 ;  /* 0x7feffffe2e00780c */ /* 0x000fda0000704470 */
[----:B------:R-:W-:Y:S05]  /*2ba0*/  @P0 BRA `(.L_x_31) ;  /* 0x0000000000740947 */ /* 0x000fea0003800000 */
[----:B------:R-:W-:-:S04]  /*2bb0*/  LOP3.LUT R8, R7, 0x7ff00000, RZ, 0xc0, !PT ;  /* 0x7ff0000007087812 */ /* 0x000fc800078ec0ff */
[CC--:B------:R-:W-:Y:S02]  /*2bc0*/  ISETP.GE.U32.AND P0, PT, R3.reuse, R8.reuse, PT ;  /* 0x000000080300720c */ /* 0x0c0fe40003f06070 */
[----:B------:R-:W-:Y:S02]  /*2bd0*/  VIADDMNMX R3, R3, -R8, 0xb9600000, !PT ;  /* 0xb960000003037446 */ /* 0x000fe40007800908 */
[----:B------:R-:W-:Y:S02]  /*2be0*/  SEL R8, R5, 0x63400000, !P0 ;  /* 0x6340000005087807 */ /* 0x000fe40004000000 */
[----:B------:R-:W-:-:S05]  /*2bf0*/  VIMNMX R3, PT, PT, R3, 0x46a00000, PT ;  /* 0x46a0000003037848 */ /* 0x000fca0003fe0100 */
[----:B------:R-:W-:Y:S02]  /*2c00*/  IMAD.IADD R3, R3, 0x1, -R8 ;  /* 0x0000000103037824 */ /* 0x000fe400078e0a08 */
[----:B------:R-:W-:Y:S02]  /*2c10*/  IMAD.MOV.U32 R8, RZ, RZ, RZ ;  /* 0x000000ffff087224 */ /* 0x000fe400078e00ff */
[----:B------:R-:W-:-:S06]  /*2c20*/  VIADD R9, R3, 0x7fe00000 ;  /* 0x7fe0000003097836 */ /* 0x000fcc0000000000 */
[----:B------:R-:W-:-:S10]  /*2c30*/  DMUL R46, R52, R8 ;  /* 0x00000008342e7228 */ /* 0x000fd40000000000 */
[----:B------:R-:W-:-:S13]  /*2c40*/  FSETP.GTU.AND P0, PT, |R47|, 1.469367938527859385e-39, PT ;  /* 0x001000002f00780b */ /* 0x000fda0003f0c200 */
[----:B------:R-:W-:Y:S05]  /*2c50*/  @P0 BRA `(.L_x_32) ;  /* 0x0000000000a80947 */ /* 0x000fea0003800000 */
[----:B------:R-:W-:Y:S01]  /*2c60*/  DFMA R48, R52, -R48, R54 ;  /* 0x800000303430722b */ /* 0x000fe20000000036 */
[----:B------:R-:W-:-:S09]  /*2c70*/  IMAD.MOV.U32 R8, RZ, RZ, RZ ;  /* 0x000000ffff087224 */ /* 0x000fd200078e00ff */
[C---:B------:R-:W-:Y:S02]  /*2c80*/  FSETP.NEU.AND P0, PT, R49.reuse, RZ, PT ;  /* 0x000000ff3100720b */ /* 0x040fe40003f0d000 */
[----:B------:R-:W-:-:S04]  /*2c90*/  LOP3.LUT R6, R49, 0x80000000, R7, 0x48, !PT ;  /* 0x8000000031067812 */ /* 0x000fc800078e4807 */
[----:B------:R-:W-:-:S07]  /*2ca0*/  LOP3.LUT R9, R6, R9, RZ, 0xfc, !PT ;  /* 0x0000000906097212 */ /* 0x000fce00078efcff */
[----:B------:R-:W-:Y:S05]  /*2cb0*/  @!P0 BRA `(.L_x_32) ;  /* 0x0000000000908947 */ /* 0x000fea0003800000 */
[----:B------:R-:W-:Y:S01]  /*2cc0*/  IMAD.MOV R49, RZ, RZ, -R3 ;  /* 0x000000ffff317224 */ /* 0x000fe200078e0a03 */
[----:B------:R-:W-:Y:S01]  /*2cd0*/  DMUL.RP R8, R52, R8 ;  /* 0x0000000834087228 */ /* 0x000fe20000008000 */
[----:B------:R-:W-:Y:S01]  /*2ce0*/  IMAD.MOV.U32 R48, RZ, RZ, RZ ;  /* 0x000000ffff307224 */ /* 0x000fe200078e00ff */
[----:B------:R-:W-:-:S05]  /*2cf0*/  IADD3 R3, PT, PT, -R3, -0x43300000, RZ ;  /* 0xbcd0000003037810 */ /* 0x000fca0007ffe1ff */
[----:B------:R-:W-:-:S03]  /*2d00*/  DFMA R48, R46, -R48, R52 ;  /* 0x800000302e30722b */ /* 0x000fc60000000034 */
[----:B------:R-:W-:-:S07]  /*2d10*/  LOP3.LUT R6, R9, R6, RZ, 0x3c, !PT ;  /* 0x0000000609067212 */ /* 0x000fce00078e3cff */
[----:B------:R-:W-:-:S04]  /*2d20*/  FSETP.NEU.AND P0, PT, |R49|, R3, PT ;  /* 0x000000033100720b */ /* 0x000fc80003f0d200 */
[----:B------:R-:W-:Y:S02]  /*2d30*/  FSEL R8, R8, R46, !P0 ;  /* 0x0000002e08087208 */ /* 0x000fe40004000000 */
[----:B------:R-:W-:-:S03]  /*2d40*/  FSEL R9, R6, R47, !P0 ;  /* 0x0000002f06097208 */ /* 0x000fc60004000000 */
[----:B------:R-:W-:Y:S01]  /*2d50*/  IMAD.MOV.U32 R46, RZ, RZ, R8 ;  /* 0x000000ffff2e7224 */ /* 0x000fe200078e0008 */
[----:B------:R-:W-:Y:S01]  /*2d60*/  MOV R47, R9 ;  /* 0x00000009002f7202 */ /* 0x000fe20000000f00 */
[----:B------:R-:W-:Y:S06]  /*2d70*/  BRA `(.L_x_32) ;  /* 0x0000000000607947 */ /* 0x000fec0003800000 */
.L_x_31:
[----:B------:R-:W-:-:S14]  /*2d80*/  DSETP.NAN.AND P0, PT, R50, R50, PT ;  /* 0x000000323200722a */ /* 0x000fdc0003f08000 */
[----:B------:R-:W-:Y:S05]  /*2d90*/  @P0 BRA `(.L_x_33) ;  /* 0x00000000004c0947 */ /* 0x000fea0003800000 */
[----:B------:R-:W-:-:S14]  /*2da0*/  DSETP.NAN.AND P0, PT, R6, R6, PT ;  /* 0x000000060600722a */ /* 0x000fdc0003f08000 */
[----:B------:R-:W-:Y:S05]  /*2db0*/  @P0 BRA `(.L_x_34) ;  /* 0x0000000000340947 */ /* 0x000fea0003800000 */
[----:B------:R-:W-:Y:S01]  /*2dc0*/  ISETP.NE.AND P0, PT, R9, R8, PT ;  /* 0x000000080900720c */ /* 0x000fe20003f05270 */
[----:B------:R-:W-:Y:S02]  /*2dd0*/  IMAD.MOV.U32 R46, RZ, RZ, 0x0 ;  /* 0x00000000ff2e7424 */ /* 0x000fe400078e00ff */
[----:B------:R-:W-:-:S10]  /*2de0*/  IMAD.MOV.U32 R47, RZ, RZ, -0x80000 ;  /* 0xfff80000ff2f7424 */ /* 0x000fd400078e00ff */
[----:B------:R-:W-:Y:S05]  /*2df0*/  @!P0 BRA `(.L_x_32) ;  /* 0x0000000000408947 */ /* 0x000fea0003800000 */
[----:B------:R-:W-:Y:S02]  /*2e00*/  ISETP.NE.AND P0, PT, R9, 0x7ff00000, PT ;  /* 0x7ff000000900780c */ /* 0x000fe40003f05270 */
[----:B------:R-:W-:Y:S02]  /*2e10*/  LOP3.LUT R7, R51, 0x80000000, R7, 0x48, !PT ;  /* 0x8000000033077812 */ /* 0x000fe400078e4807 */
[----:B------:R-:W-:-:S13]  /*2e20*/  ISETP.EQ.OR P0, PT, R8, RZ, !P0 ;  /* 0x000000ff0800720c */ /* 0x000fda0004702670 */
[----:B------:R-:W-:Y:S01]  /*2e30*/  @P0 LOP3.LUT R3, R7, 0x7ff00000, RZ, 0xfc, !PT ;  /* 0x7ff0000007030812 */ /* 0x000fe200078efcff */
[----:B------:R-:W-:Y:S02]  /*2e40*/  @!P0 IMAD.MOV.U32 R46, RZ, RZ, RZ ;  /* 0x000000ffff2e8224 */ /* 0x000fe400078e00ff */
[----:B------:R-:W-:Y:S02]  /*2e50*/  @!P0 IMAD.MOV.U32 R47, RZ, RZ, R7 ;  /* 0x000000ffff2f8224 */ /* 0x000fe400078e0007 */
[----:B------:R-:W-:Y:S02]  /*2e60*/  @P0 IMAD.MOV.U32 R46, RZ, RZ, RZ ;  /* 0x000000ffff2e0224 */ /* 0x000fe400078e00ff */
[----:B------:R-:W-:Y:S01]  /*2e70*/  @P0 IMAD.MOV.U32 R47, RZ, RZ, R3 ;  /* 0x000000ffff2f0224 */ /* 0x000fe200078e0003 */
[----:B------:R-:W-:Y:S06]  /*2e80*/  BRA `(.L_x_32) ;  /* 0x00000000001c7947 */ /* 0x000fec0003800000 */
.L_x_34:
[----:B------:R-:W-:Y:S01]  /*2e90*/  LOP3.LUT R3, R7, 0x80000, RZ, 0xfc, !PT ;  /* 0x0008000007037812 */ /* 0x000fe200078efcff */
[----:B------:R-:W-:-:S03]  /*2ea0*/  IMAD.MOV.U32 R46, RZ, RZ, R6 ;  /* 0x000000ffff2e7224 */ /* 0x000fc600078e0006 */
[----:B------:R-:W-:Y:S01]  /*2eb0*/  MOV R47, R3 ;  /* 0x00000003002f7202 */ /* 0x000fe20000000f00 */
[----:B------:R-:W-:Y:S06]  /*2ec0*/  BRA `(.L_x_32) ;  /* 0x00000000000c7947 */ /* 0x000fec0003800000 */
.L_x_33:
[----:B------:R-:W-:Y:S01]  /*2ed0*/  LOP3.LUT R3, R51, 0x80000, RZ, 0xfc, !PT ;  /* 0x0008000033037812 */ /* 0x000fe200078efcff */
[----:B------:R-:W-:-:S04]  /*2ee0*/  IMAD.MOV.U32 R46, RZ, RZ, R50 ;  /* 0x000000ffff2e7224 */ /* 0x000fc800078e0032 */
[----:B------:R-:W-:-:S07]  /*2ef0*/  IMAD.MOV.U32 R47, RZ, RZ, R3 ;  /* 0x000000ffff2f7224 */ /* 0x000fce00078e0003 */
.L_x_32:
[----:B------:R-:W-:Y:S05]  /*2f00*/  BSYNC.RECONVERGENT B3 ;  /* 0x0000000000037941 */ /* 0x000fea0003800200 */
.L_x_30:
[----:B------:R-:W-:Y:S02]  /*2f10*/  IMAD.MOV.U32 R5, RZ, RZ, 0x0 ;  /* 0x00000000ff057424 */ /* 0x000fe400078e00ff */
[----:B------:R-:W-:Y:S02]  /*2f20*/  IMAD.MOV.U32 R6, RZ, RZ, R46 ;  /* 0x000000ffff067224 */ /* 0x000fe400078e002e */
[----:B------:R-:W-:Y:S01]  /*2f30*/  IMAD.MOV.U32 R3, RZ, RZ, R47 ;  /* 0x000000ffff037224 */ /* 0x000fe200078e002f */
[----:B------:R-:W-:Y:S06]  /*2f40*/  RET.REL.NODEC R4 `(dec_osc_many_series_one_param_time_major_f32) ;  /* 0xffffffd0042c7950 */ /* 0x000fec0003c3ffff */
        .type           $dec_osc_many_series_one_param_time_major_f32$__internal_trig_reduction_slowpathd,@function
        .size           $dec_osc_many_series_one_param_time_major_f32$__internal_trig_reduction_slowpathd,(.L_x_139 - $dec_osc_many_series_one_param_time_major_f32$__internal_trig_reduction_slowpathd)
$dec_osc_many_series_one_param_time_major_f32$__internal_trig_reduction_slowpathd:
[----:B------:R-:W-:Y:S01]  /*2f50*/  SHF.R.U32.HI R15, RZ, 0x14, R14 ;  /* 0x00000014ff0f7819 */ /* 0x000fe2000001160e */
[----:B------:R-:W-:Y:S02]  /*2f60*/  IMAD.MOV.U32 R7, RZ, RZ, R6 ;  /* 0x000000ffff077224 */ /* 0x000fe400078e0006 */
[----:B------:R-:W-:Y:S01]  /*2f70*/  IMAD.MOV.U32 R4, RZ, RZ, RZ ;  /* 0x000000ffff047224 */ /* 0x000fe200078e00ff */
[----:B------:R-:W-:-:S04]  /*2f80*/  LOP3.LUT R0, R15, 0x7ff, RZ, 0xc0, !PT ;  /* 0x000007ff0f007812 */ /* 0x000fc800078ec0ff */
[----:B------:R-:W-:-:S13]  /*2f90*/  ISETP.NE.AND P0, PT, R0, 0x7ff, PT ;  /* 0x000007ff0000780c */ /* 0x000fda0003f05270 */
[----:B------:R-:W-:Y:S05]  /*2fa0*/  @!P0 BRA `(.L_x_35) ;  /* 0x0000000800408947 */ /* 0x000fea0003800000 */
[----:B------:R-:W-:Y:S01]  /*2fb0*/  IADD3 R0, PT, PT, R0, -0x400, RZ ;  /* 0xfffffc0000007810 */ /* 0x000fe20007ffe0ff */
[----:B------:R-:W-:Y:S01]  /*2fc0*/  BSSY.RECONVERGENT B1, `(.L_x_36) ;  /* 0x000002d000017945 */ /* 0x000fe20003800200 */
[----:B------:R-:W-:Y:S02]  /*2fd0*/  CS2R R20, SRZ ;  /* 0x0000000000147805 */ /* 0x000fe4000001ff00 */
[----:B------:R-:W-:Y:S02]  /*2fe0*/  SHF.R.U32.HI R18, RZ, 0x6, R0 ;  /* 0x00000006ff127819 */ /* 0x000fe40000011600 */
[----:B------:R-:W-:Y:S02]  /*2ff0*/  ISETP.GE.U32.AND P0, PT, R0, 0x80, PT ;  /* 0x000000800000780c */ /* 0x000fe40003f06070 */
[C---:B------:R-:W-:Y:S02]  /*3000*/  IADD3 R0, PT, PT, -R18.reuse, 0x13, RZ ;  /* 0x0000001312007810 */ /* 0x040fe40007ffe1ff */
[----:B------:R-:W-:-:S02]  /*3010*/  IADD3 R3, PT, PT, -R18, 0xf, RZ ;  /* 0x0000000f12037810 */ /* 0x000fc40007ffe1ff */
[----:B------:R-:W-:-:S04]  /*3020*/  SEL R22, R0, 0x12, P0 ;  /* 0x0000001200167807 */ /* 0x000fc80000000000 */
[----:B------:R-:W-:-:S13]  /*3030*/  ISETP.GE.AND P0, PT, R3, R22, PT ;  /* 0x000000160300720c */ /* 0x000fda0003f06270 */
[----:B------:R-:W-:Y:S05]  /*3040*/  @P0 BRA `(.L_x_37) ;  /* 0x0000000000900947 */ /* 0x000fea0003800000 */
[----:B------:R-:W0:Y:S01]  /*3050*/  LDC.64 R16, c[0x0][0x358] ;  /* 0x0000d600ff107b82 */ /* 0x000e220000000a00 */
[C---:B------:R-:W-:Y:S01]  /*3060*/  SHF.L.U64.HI R4, R7.reuse, 0xb, R14 ;  /* 0x0000000b07047819 */ /* 0x040fe2000001020e */
[----:B------:R-:W-:Y:S01]  /*3070*/  BSSY.RECONVERGENT B2, `(.L_x_38) ;  /* 0x0000020000027945 */ /* 0x000fe20003800200 */
[----:B------:R-:W-:Y:S01]  /*3080*/  IMAD.SHL.U32 R19, R7, 0x800, RZ ;  /* 0x0000080007137824 */ /* 0x000fe200078e00ff */
[----:B------:R-:W-:Y:S01]  /*3090*/  IADD3 R0, PT, PT, RZ, -R18, -R22 ;  /* 0x80000012ff007210 */ /* 0x000fe20007ffe816 */
[----:B------:R-:W-:Y:S01]  /*30a0*/  IMAD.MOV.U32 R8, RZ, RZ, RZ ;  /* 0x000000ffff087224 */ /* 0x000fe200078e00ff */
[----:B------:R-:W-:Y:S02]  /*30b0*/  CS2R R20, SRZ ;  /* 0x0000000000147805 */ /* 0x000fe4000001ff00 */
[----:B------:R-:W-:-:S07]  /*30c0*/  LOP3.LUT R23, R4, 0x80000000, RZ, 0xfc, !PT ;  /* 0x8000000004177812 */ /* 0x000fce00078efcff */
.L_x_39:
[----:B------:R-:W1:Y:S01]  /*30d0*/  LDC.64 R4, c[0x4][RZ] ;  /* 0x01000000ff047b82 */ /* 0x000e620000000a00 */
[----:B0-----:R-:W-:Y:S02]  /*30e0*/  R2UR UR4, R16 ;  /* 0x00000000100472ca */ /* 0x001fe400000e0000 */
[----:B------:R-:W-:Y:S01]  /*30f0*/  R2UR UR5, R17 ;  /* 0x00000000110572ca */ /* 0x000fe200000e0000 */
[----:B-1----:R-:W-:-:S12]  /*3100*/  IMAD.WIDE R4, R3, 0x8, R4 ;  /* 0x0000000803047825 */ /* 0x002fd800078e0204 */
[----:B------:R-:W2:Y:S01]  /*3110*/  LDG.E.64.CONSTANT R4, desc[UR4][R4.64] ;  /* 0x0000000404047981 */ /* 0x000ea2000c1e9b00 */
[----:B------:R-:W-:Y:S02]  /*3120*/  VIADD R0, R0, 0x1 ;  /* 0x0000000100007836 */ /* 0x000fe40000000000 */
[----:B------:R-:W-:Y:S02]  /*3130*/  VIADD R3, R3, 0x1 ;  /* 0x0000000103037836 */ /* 0x000fe40000000000 */
[----:B--2---:R-:W-:-:S04]  /*3140*/  IMAD.WIDE.U32 R6, P2, R4, R19, R20 ;  /* 0x0000001304067225 */ /* 0x004fc80007840014 */
[----:B------:R-:W-:Y:S02]  /*3150*/  IMAD R9, R4, R23, RZ ;  /* 0x0000001704097224 */ /* 0x000fe400078e02ff */
[CC--:B------:R-:W-:Y:S02]  /*3160*/  IMAD R20, R5.reuse, R19.reuse, RZ ;  /* 0x0000001305147224 */ /* 0x0c0fe400078e02ff */
[----:B------:R-:W-:Y:S01]  /*3170*/  IMAD.HI.U32 R21, R5, R19, RZ ;  /* 0x0000001305157227 */ /* 0x000fe200078e00ff */
[----:B------:R-:W-:-:S03]  /*3180*/  IADD3 R7, P0, PT, R9, R7, RZ ;  /* 0x0000000709077210 */ /* 0x000fc60007f1e0ff */
[----:B------:R-:W-:Y:S01]  /*3190*/  IMAD R9, R8, 0x8, R1 ;  /* 0x0000000808097824 */ /* 0x000fe200078e0201 */
[----:B------:R-:W-:Y:S01]  /*31a0*/  IADD3 R7, P1, PT, R20, R7, RZ ;  /* 0x0000000714077210 */ /* 0x000fe20007f3e0ff */
[----:B------:R-:W-:Y:S01]  /*31b0*/  IMAD.HI.U32 R20, R4, R23, RZ ;  /* 0x0000001704147227 */ /* 0x000fe200078e00ff */
[----:B------:R-:W-:-:S03]  /*31c0*/  IADD3 R8, PT, PT, R8, 0x1, RZ ;  /* 0x0000000108087810 */ /* 0x000fc60007ffe0ff */
[----:B------:R-:W-:Y:S01]  /*31d0*/  IMAD.X R4, RZ, RZ, R20, P2 ;  /* 0x000000ffff047224 */ /* 0x000fe200010e0614 */
[----:B------:R1:W-:Y:S01]  /*31e0*/  STL.64 [R9], R6 ;  /* 0x0000000609007387 */ /* 0x0003e20000100a00 */
[----:B------:R-:W-:-:S03]  /*31f0*/  IMAD.HI.U32 R24, R5, R23, RZ ;  /* 0x0000001705187227 */ /* 0x000fc600078e00ff */
[----:B------:R-:W-:Y:S01]  /*3200*/  IADD3.X R4, P0, PT, R21, R4, RZ, P0, !PT ;  /* 0x0000000415047210 */ /* 0x000fe2000071e4ff */
[----:B------:R-:W-:-:S05]  /*3210*/  IMAD R5, R5, R23, RZ ;  /* 0x0000001705057224 */ /* 0x000fca00078e02ff */
[----:B------:R-:W-:Y:S01]  /*3220*/  IADD3.X R20, P1, PT, R5, R4, RZ, P1, !PT ;  /* 0x0000000405147210 */ /* 0x000fe20000f3e4ff */
[----:B------:R-:W-:Y:S01]  /*3230*/  IMAD.X R4, RZ, RZ, R24, P0 ;  /* 0x000000ffff047224 */ /* 0x000fe200000e0618 */
[----:B------:R-:W-:-:S03]  /*3240*/  ISETP.NE.AND P0, PT, R0, -0xf, PT ;  /* 0xfffffff10000780c */ /* 0x000fc60003f05270 */
[----:B------:R-:W-:-:S10]  /*3250*/  IMAD.X R21, RZ, RZ, R4, P1 ;  /* 0x000000ffff157224 */ /* 0x000fd400008e0604 */
[----:B-1----:R-:W-:Y:S05]  /*3260*/  @P0 BRA `(.L_x_39) ;  /* 0xfffffffc00980947 */ /* 0x002fea000383ffff */
[----:B------:R-:W-:Y:S05]  /*3270*/  BSYNC.RECONVERGENT B2 ;  /* 0x0000000000027941 */ /* 0x000fea0003800200 */
.L_x_38:
[----:B------:R-:W-:-:S07]  /*3280*/  IMAD.MOV.U32 R3, RZ, RZ, R22 ;  /* 0x000000ffff037224 */ /* 0x000fce00078e0016 */
.L_x_37:
[----:B------:R-:W-:Y:S05]  /*3290*/  BSYNC.RECONVERGENT B1 ;  /* 0x0000000000017941 */ /* 0x000fea0003800200 */
.L_x_36:
[----:B------:R-:W-:Y:S01]  /*32a0*/  LOP3.LUT P0, R25, R15, 0x3f, RZ, 0xc0, !PT ;  /* 0x0000003f0f197812 */ /* 0x000fe2000780c0ff */
[----:B------:R-:W-:-:S04]  /*32b0*/  IMAD.IADD R0, R18, 0x1, R3 ;  /* 0x0000000112007824 */ /* 0x000fc800078e0203 */
[----:B------:R-:W-:-:S05]  /*32c0*/  IMAD.U32 R23, R0, 0x8, R1 ;  /* 0x0000000800177824 */ /* 0x000fca00078e0001 */
[----:B------:R0:W-:Y:S04]  /*32d0*/  STL.64 [R23+-0x78], R20 ;  /* 0xffff881417007387 */ /* 0x0001e80000100a00 */
[----:B------:R-:W2:Y:S04]  /*32e0*/  @P0 LDL.64 R6, [R1+0x8] ;  /* 0x0000080001060983 */ /* 0x000ea80000100a00 */
[----:B------:R-:W3:Y:S04]  /*32f0*/  LDL.64 R18, [R1+0x10] ;  /* 0x0000100001127983 */ /* 0x000ee80000100a00 */
[----:B------:R-:W4:Y:S01]  /*3300*/  LDL.64 R4, [R1+0x18] ;  /* 0x0000180001047983 */ /* 0x000f220000100a00 */
[----:B------:R-:W-:Y:S01]  /*3310*/  @P0 LOP3.LUT R0, R25, 0x3f, RZ, 0x3c, !PT ;  /* 0x0000003f19000812 */ /* 0x000fe200078e3cff */
[----:B------:R-:W-:Y:S01]  /*3320*/  BSSY.RECONVERGENT B1, `(.L_x_40) ;  /* 0x0000034000017945 */ /* 0x000fe20003800200 */
[----:B--2---:R-:W-:-:S02]  /*3330*/  @P0 SHF.R.U64 R3, R6, 0x1, R7 ;  /* 0x0000000106030819 */ /* 0x004fc40000001207 */
[----:B------:R-:W-:Y:S02]  /*3340*/  @P0 SHF.R.U32.HI R7, RZ, 0x1, R7 ;  /* 0x00000001ff070819 */ /* 0x000fe40000011607 */
[CC--:B---3--:R-:W-:Y:S02]  /*3350*/  @P0 SHF.L.U32 R8, R18.reuse, R25.reuse, RZ ;  /* 0x0000001912080219 */ /* 0x0c8fe400000006ff */
[----:B------:R-:W-:Y:S02]  /*3360*/  @P0 SHF.R.U64 R3, R3, R0, R7 ;  /* 0x0000000003030219 */ /* 0x000fe40000001207 */
[--C-:B------:R-:W-:Y:S02]  /*3370*/  @P0 SHF.R.U32.HI R17, RZ, 0x1, R19.reuse ;  /* 0x00000001ff110819 */ /* 0x100fe40000011613 */
[C-C-:B------:R-:W-:Y:S02]  /*3380*/  @P0 SHF.R.U64 R15, R18.reuse, 0x1, R19.reuse ;  /* 0x00000001120f0819 */ /* 0x140fe40000001213 */
[----:B------:R-:W-:-:S02]  /*3390*/  @P0 SHF.L.U64.HI R9, R18, R25, R19 ;  /* 0x0000001912090219 */ /* 0x000fc40000010213 */
[-C--:B------:R-:W-:Y:S02]  /*33a0*/  @P0 SHF.R.U32.HI R6, RZ, R0.reuse, R7 ;  /* 0x00000000ff060219 */ /* 0x080fe40000011607 */
[----:B------:R-:W-:Y:S02]  /*33b0*/  @P0 LOP3.LUT R18, R8, R3, RZ, 0xfc, !PT ;  /* 0x0000000308120212 */ /* 0x000fe400078efcff */
[-C--:B----4-:R-:W-:Y:S02]  /*33c0*/  @P0 SHF.L.U32 R7, R4, R25.reuse, RZ ;  /* 0x0000001904070219 */ /* 0x090fe400000006ff */
[----:B------:R-:W-:Y:S02]  /*33d0*/  @P0 SHF.R.U64 R16, R15, R0, R17 ;  /* 0x000000000f100219 */ /* 0x000fe40000001211 */
[----:B------:R-:W-:Y:S01]  /*33e0*/  @P0 LOP3.LUT R19, R9, R6, RZ, 0xfc, !PT ;  /* 0x0000000609130212 */ /* 0x000fe200078efcff */
[----:B------:R-:W-:Y:S01]  /*33f0*/  IMAD.SHL.U32 R9, R18, 0x4, RZ ;  /* 0x0000000412097824 */ /* 0x000fe200078e00ff */
[----:B------:R-:W-:-:S02]  /*3400*/  @P0 SHF.L.U64.HI R3, R4, R25, R5 ;  /* 0x0000001904030219 */ /* 0x000fc40000010205 */
[----:B------:R-:W-:Y:S02]  /*3410*/  @P0 SHF.R.U32.HI R0, RZ, R0, R17 ;  /* 0x00000000ff000219 */ /* 0x000fe40000011611 */
[----:B------:R-:W-:Y:S02]  /*3420*/  @P0 LOP3.LUT R4, R7, R16, RZ, 0xfc, !PT ;  /* 0x0000001007040212 */ /* 0x000fe400078efcff */
[----:B------:R-:W-:Y:S02]  /*3430*/  SHF.L.U64.HI R15, R18, 0x2, R19 ;  /* 0x00000002120f7819 */ /* 0x000fe40000010213 */
[----:B------:R-:W-:Y:S02]  /*3440*/  @P0 LOP3.LUT R5, R3, R0, RZ, 0xfc, !PT ;  /* 0x0000000003050212 */ /* 0x000fe400078efcff */
[----:B------:R-:W-:Y:S02]  /*3450*/  SHF.L.W.U32.HI R19, R19, 0x2, R4 ;  /* 0x0000000213137819 */ /* 0x000fe40000010e04 */
[----:B------:R-:W-:-:S02]  /*3460*/  IADD3 RZ, P0, PT, RZ, -R9, RZ ;  /* 0x80000009ffff7210 */ /* 0x000fc40007f1e0ff */
[----:B------:R-:W-:Y:S02]  /*3470*/  LOP3.LUT R0, RZ, R15, RZ, 0x33, !PT ;  /* 0x0000000fff007212 */ /* 0x000fe400078e33ff */
[----:B------:R-:W-:Y:S02]  /*3480*/  SHF.L.W.U32.HI R4, R4, 0x2, R5 ;  /* 0x0000000204047819 */ /* 0x000fe40000010e05 */
[----:B------:R-:W-:Y:S02]  /*3490*/  LOP3.LUT R3, RZ, R19, RZ, 0x33, !PT ;  /* 0x00000013ff037212 */ /* 0x000fe400078e33ff */
[----:B------:R-:W-:Y:S02]  /*34a0*/  IADD3.X R0, P0, PT, RZ, R0, RZ, P0, !PT ;  /* 0x00000000ff007210 */ /* 0x000fe4000071e4ff */
[----:B------:R-:W-:Y:S02]  /*34b0*/  LOP3.LUT R7, RZ, R4, RZ, 0x33, !PT ;  /* 0x00000004ff077212 */ /* 0x000fe400078e33ff */
[----:B------:R-:W-:-:S02]  /*34c0*/  IADD3.X R6, P1, PT, RZ, R3, RZ, P0, !PT ;  /* 0x00000003ff067210 */ /* 0x000fc4000073e4ff */
[----:B------:R-:W-:-:S03]  /*34d0*/  ISETP.GT.U32.AND P2, PT, R19, -0x1, PT ;  /* 0xffffffff1300780c */ /* 0x000fc60003f44070 */
[----:B------:R-:W-:Y:S01]  /*34e0*/  IMAD.X R7, RZ, RZ, R7, P1 ;  /* 0x000000ffff077224 */ /* 0x000fe200008e0607 */
[----:B------:R-:W-:-:S04]  /*34f0*/  ISETP.GT.AND.EX P0, PT, R4, -0x1, PT, P2 ;  /* 0xffffffff0400780c */ /* 0x000fc80003f04320 */
[----:B------:R-:W-:Y:S02]  /*3500*/  SEL R18, R4, R7, P0 ;  /* 0x0000000704127207 */ /* 0x000fe40000000000 */
[----:B------:R-:W-:Y:S02]  /*3510*/  SEL R19, R19, R6, P0 ;  /* 0x0000000613137207 */ /* 0x000fe40000000000 */
[----:B------:R-:W-:Y:S02]  /*3520*/  ISETP.NE.U32.AND P1, PT, R18, RZ, PT ;  /* 0x000000ff1200720c */ /* 0x000fe40003f25070 */
[----:B------:R-:W-:Y:S02]  /*3530*/  SEL R16, R15, R0, P0 ;  /* 0x000000000f107207 */ /* 0x000fe40000000000 */
[----:B------:R-:W-:Y:S02]  /*3540*/  SEL R3, R19, R18, !P1 ;  /* 0x0000001213037207 */ /* 0x000fe40004800000 */
[----:B------:R-:W-:-:S04]  /*3550*/  @!P0 IADD3 R9, PT, PT, -R9, RZ, RZ ;  /* 0x000000ff09098210 */ /* 0x000fc80007ffe1ff */
[----:B------:R-:W1:Y:S02]  /*3560*/  FLO.U32 R3, R3 ;  /* 0x0000000300037300 */ /* 0x000e6400000e0000 */
[C---:B-1----:R-:W-:Y:S02]  /*3570*/  IADD3 R6, PT, PT, -R3.reuse, 0x1f, RZ ;  /* 0x0000001f03067810 */ /* 0x042fe40007ffe1ff */
[----:B------:R-:W-:-:S03]  /*3580*/  IADD3 R8, PT, PT, -R3, 0x3f, RZ ;  /* 0x0000003f03087810 */ /* 0x000fc60007ffe1ff */
[----:B------:R-:W-:-:S05]  /*3590*/  @P1 IMAD.MOV R8, RZ, RZ, R6 ;  /* 0x000000ffff081224 */ /* 0x000fca00078e0206 */
[----:B------:R-:W-:-:S13]  /*35a0*/  ISETP.NE.AND P1, PT, R8, RZ, PT ;  /* 0x000000ff0800720c */ /* 0x000fda0003f25270 */
[----:B0-----:R-:W-:Y:S05]  /*35b0*/  @!P1 BRA `(.L_x_41) ;  /* 0x0000000000289947 */ /* 0x001fea0003800000 */
[--C-:B------:R-:W-:Y:S02]  /*35c0*/  SHF.R.U64 R6, R9, 0x1, R16.reuse ;  /* 0x0000000109067819 */ /* 0x100fe40000001210 */
[C---:B------:R-:W-:Y:S02]  /*35d0*/  LOP3.LUT R0, R8.reuse, 0x3f, RZ, 0xc0, !PT ;  /* 0x0000003f08007812 */ /* 0x040fe400078ec0ff */
[----:B------:R-:W-:Y:S02]  /*35e0*/  SHF.R.U32.HI R16, RZ, 0x1, R16 ;  /* 0x00000001ff107819 */ /* 0x000fe40000011610 */
[----:B------:R-:W-:Y:S02]  /*35f0*/  LOP3.LUT R3, R8, 0x3f, RZ, 0xc, !PT ;  /* 0x0000003f08037812 */ /* 0x000fe400078e0cff */
[CC--:B------:R-:W-:Y:S02]  /*3600*/  SHF.L.U64.HI R18, R19.reuse, R0.reuse, R18 ;  /* 0x0000000013127219 */ /* 0x0c0fe40000010212 */
[----:B------:R-:W-:-:S02]  /*3610*/  SHF.L.U32 R7, R19, R0, RZ ;  /* 0x0000000013077219 */ /* 0x000fc400000006ff */
[-CC-:B------:R-:W-:Y:S02]  /*3620*/  SHF.R.U64 R0, R6, R3.reuse, R16.reuse ;  /* 0x0000000306007219 */ /* 0x180fe40000001210 */
[----:B------:R-:W-:Y:S02]  /*3630*/  SHF.R.U32.HI R3, RZ, R3, R16 ;  /* 0x00000003ff037219 */ /* 0x000fe40000011610 */
[----:B------:R-:W-:Y:S02]  /*3640*/  LOP3.LUT R19, R7, R0, RZ, 0xfc, !PT ;  /* 0x0000000007137212 */ /* 0x000fe400078efcff */
[----:B------:R-:W-:-:S07]  /*3650*/  LOP3.LUT R18, R18, R3, RZ, 0xfc, !PT ;  /* 0x0000000312127212 */ /* 0x000fce00078efcff */
.L_x_41:
[----:B------:R-:W-:Y:S05]  /*3660*/  BSYNC.RECONVERGENT B1 ;  /* 0x0000000000017941 */ /* 0x000fea0003800200 */
.L_x_40:
[----:B------:R-:W-:Y:S01]  /*3670*/  IMAD.WIDE.U32 R16, R19, 0x2168c235, RZ ;  /* 0x2168c23513107825 */ /* 0x000fe200078e00ff */
[----:B------:R-:W-:-:S03]  /*3680*/  SHF.R.U32.HI R5, RZ, 0x1e, R5 ;  /* 0x0000001eff057819 */ /* 0x000fc60000011605 */
[----:B------:R-:W-:Y:S01]  /*3690*/  IMAD.MOV.U32 R6, RZ, RZ, R17 ;  /* 0x000000ffff067224 */ /* 0x000fe200078e0011 */
[----:B------:R-:W-:Y:S01]  /*36a0*/  IADD3 RZ, P1, PT, R16, R16, RZ ;  /* 0x0000001010ff7210 */ /* 0x000fe20007f3e0ff */
[----:B------:R-:W-:Y:S01]  /*36b0*/  IMAD.MOV.U32 R7, RZ, RZ, RZ ;  /* 0x000000ffff077224 */ /* 0x000fe200078e00ff */
[----:B------:R-:W-:Y:S01]  /*36c0*/  LEA.HI R4, R4, R5, RZ, 0x1 ;  /* 0x0000000504047211 */ /* 0x000fe200078f08ff */
[----:B------:R-:W-:-:S04]  /*36d0*/  IMAD.HI.U32 R0, R18, -0x36f0255e, RZ ;  /* 0xc90fdaa212007827 */ /* 0x000fc800078e00ff */
[----:B------:R-:W-:-:S04]  /*36e0*/  IMAD.WIDE.U32 R6, R19, -0x36f0255e, R6 ;  /* 0xc90fdaa213067825 */ /* 0x000fc800078e0006 */
[C---:B------:R-:W-:Y:S02]  /*36f0*/  IMAD R3, R18.reuse, -0x36f0255e, RZ ;  /* 0xc90fdaa212037824 */ /* 0x040fe400078e02ff */
[----:B------:R-:W-:-:S04]  /*3700*/  IMAD.WIDE.U32 R6, P2, R18, 0x2168c235, R6 ;  /* 0x2168c23512067825 */ /* 0x000fc80007840006 */
[----:B------:R-:W-:Y:S01]  /*3710*/  IMAD.X R0, RZ, RZ, R0, P2 ;  /* 0x000000ffff007224 */ /* 0x000fe200010e0600 */
[----:B------:R-:W-:Y:S02]  /*3720*/  IADD3 R3, P2, PT, R3, R7, RZ ;  /* 0x0000000703037210 */ /* 0x000fe40007f5e0ff */
[----:B------:R-:W-:Y:S02]  /*3730*/  IADD3.X RZ, P1, PT, R6, R6, RZ, P1, !PT ;  /* 0x0000000606ff7210 */ /* 0x000fe40000f3e4ff */
[C---:B------:R-:W-:Y:S01]  /*3740*/  ISETP.GT.U32.AND P3, PT, R3.reuse, RZ, PT ;  /* 0x000000ff0300720c */ /* 0x040fe20003f64070 */
[----:B------:R-:W-:Y:S01]  /*3750*/  IMAD.X R0, RZ, RZ, R0, P2 ;  /* 0x000000ffff007224 */ /* 0x000fe200010e0600 */
[----:B------:R-:W-:-:S04]  /*3760*/  IADD3.X R6, P2, PT, R3, R3, RZ, P1, !PT ;  /* 0x0000000303067210 */ /* 0x000fc80000f5e4ff */
[C---:B------:R-:W-:Y:S01]  /*3770*/  ISETP.GT.AND.EX P1, PT, R0.reuse, RZ, PT, P3 ;  /* 0x000000ff0000720c */ /* 0x040fe20003f24330 */
[----:B------:R-:W-:-:S03]  /*3780*/  IMAD.X R7, R0, 0x1, R0, P2 ;  /* 0x0000000100077824 */ /* 0x000fc600010e0600 */
[----:B------:R-:W-:Y:S02]  /*3790*/  SEL R6, R6, R3, P1 ;  /* 0x0000000306067207 */ /* 0x000fe40000800000 */
[----:B------:R-:W-:Y:S02]  /*37a0*/  SEL R7, R7, R0, P1 ;  /* 0x0000000007077207 */ /* 0x000fe40000800000 */
[----:B------:R-:W-:Y:S02]  /*37b0*/  IADD3 R0, P2, PT, R6, 0x1, RZ ;  /* 0x0000000106007810 */ /* 0x000fe40007f5e0ff */
[----:B------:R-:W-:Y:S02]  /*37c0*/  SEL R3, RZ, 0xffffffff, !P1 ;  /* 0xffffffffff037807 */ /* 0x000fe40004800000 */
[----:B------:R-:W-:Y:S01]  /*37d0*/  LOP3.LUT P1, R14, R14, 0x80000000, RZ, 0xc0, !PT ;  /* 0x800000000e0e7812 */ /* 0x000fe2000782c0ff */
[----:B------:R-:W-:Y:S02]  /*37e0*/  IMAD.X R7, RZ, RZ, R7, P2 ;  /* 0x000000ffff077224 */ /* 0x000fe400010e0607 */
[----:B------:R-:W-:Y:S01]  /*37f0*/  IMAD.IADD R3, R3, 0x1, -R8 ;  /* 0x0000000103037824 */ /* 0x000fe200078e0a08 */
[----:B------:R-:W-:-:S02]  /*3800*/  @!P0 LOP3.LUT R14, R14, 0x80000000, RZ, 0x3c, !PT ;  /* 0x800000000e0e8812 */ /* 0x000fc400078e3cff */
[----:B------:R-:W-:Y:S02]  /*3810*/  SHF.R.U64 R0, R0, 0xa, R7 ;  /* 0x0000000a00007819 */ /* 0x000fe40000001207 */
[----:B------:R-:W-:Y:S02]  /*3820*/  SHF.L.U32 R3, R3, 0x14, RZ ;  /* 0x0000001403037819 */ /* 0x000fe400000006ff */
[----:B------:R-:W-:-:S03]  /*3830*/  IADD3 R0, P2, PT, R0, 0x1, RZ ;  /* 0x0000000100007810 */ /* 0x000fc60007f5e0ff */
[----:B------:R-:W-:Y:S01]  /*3840*/  @P1 IMAD.MOV R4, RZ, RZ, -R4 ;  /* 0x000000ffff041224 */ /* 0x000fe200078e0a04 */
[----:B------:R-:W-:-:S04]  /*3850*/  LEA.HI.X R7, R7, RZ, RZ, 0x16, P2 ;  /* 0x000000ff07077211 */ /* 0x000fc800010fb4ff */
[--C-:B------:R-:W-:Y:S02]  /*3860*/  SHF.R.U64 R0, R0, 0x1, R7.reuse ;  /* 0x0000000100007819 */ /* 0x100fe40000001207 */
[----:B------:R-:W-:Y:S02]  /*3870*/  SHF.R.U32.HI R6, RZ, 0x1, R7 ;  /* 0x00000001ff067819 */ /* 0x000fe40000011607 */
[----:B------:R-:W-:-:S04]  /*3880*/  IADD3 R7, P2, P3, RZ, RZ, R0 ;  /* 0x000000ffff077210 */ /* 0x000fc80007b5e000 */
[----:B------:R-:W-:-:S04]  /*3890*/  IADD3.X R3, PT, PT, R3, 0x3fe00000, R6, P2, P3 ;  /* 0x3fe0000003037810 */ /* 0x000fc800017e6406 */
[----:B------:R-:W-:-:S07]  /*38a0*/  LOP3.LUT R14, R3, R14, RZ, 0xfc, !PT ;  /* 0x0000000e030e7212 */ /* 0x000fce00078efcff */
.L_x_35:
[----:B------:R-:W-:Y:S02]  /*38b0*/  IMAD.MOV.U32 R0, RZ, RZ, R4 ;  /* 0x000000ffff007224 */ /* 0x000fe400078e0004 */
[----:B------:R-:W-:Y:S02]  /*38c0*/  IMAD.MOV.U32 R4, RZ, RZ, R7 ;  /* 0x000000ffff047224 */ /* 0x000fe400078e0007 */
[----:B------:R-:W-:Y:S02]  /*38d0*/  IMAD.MOV.U32 R6, RZ, RZ, R12 ;  /* 0x000000ffff067224 */ /* 0x000fe400078e000c */
[----:B------:R-:W-:Y:S02]  /*38e0*/  IMAD.MOV.U32 R7, RZ, RZ, 0x0 ;  /* 0x00000000ff077424 */ /* 0x000fe400078e00ff */
[----:B------:R-:W-:Y:S02]  /*38f0*/  IMAD.MOV.U32 R5, RZ, RZ, R14 ;  /* 0x000000ffff057224 */ /* 0x000fe400078e000e */
[----:B------:R-:W-:Y:S05]  /*3900*/  RET.REL.NODEC R6 `(dec_osc_many_series_one_param_time_major_f32) ;  /* 0xffffffc406bc7950 */ /* 0x000fea0003c3ffff */
.L_x_42:
[----:B------:R-:W-:-:S00]  /*3910*/  BRA `(.L_x_42) ;  /* 0xfffffffc00fc7947 */ /* 0x000fc0000383ffff */
[----:B------:R-:W-:-:S00]  /*3920*/  NOP ;  /* 0x0000000000007918 */ /* 0x000fc00000000000 */
        /* <DEDUP_REMOVED lines=13> */
.L_x_139:


//--------------------- .text.dec_osc_batch_f32   --------------------------
	.section	.text.dec_osc_batch_f32,"ax",@progbits
	.align	128
        .global         dec_osc_batch_f32
        .type           dec_osc_batch_f32,@function
        .size           dec_osc_batch_f32,(.L_x_141 - dec_osc_batch_f32)
        .other          dec_osc_batch_f32,@"STO_CUDA_ENTRY STV_DEFAULT"
dec_osc_batch_f32:
.text.dec_osc_batch_f32:
[----:B------:R-:W0:Y:S01]  /*0000*/  LDC R1, c[0x0][0x37c] ;  /* 0x0000df00ff017b82 */ /* 0x000e220000000800 */
[----:B------:R-:W1:Y:S01]  /*0010*/  S2R R2, SR_TID.X ;  /* 0x0000000000027919 */ /* 0x000e620000002100 */
[----:B------:R-:W2:Y:S06]  /*0020*/  LDCU UR4, c[0x0][0x360] ;  /* 0x00006c00ff0477ac */ /* 0x000eac0008000800 */
[----:B------:R-:W1:Y:S01]  /*0030*/  S2UR UR5, SR_CTAID.X ;  /* 0x00000000000579c3 */ /* 0x000e620000002500 */
[----:B0-----:R-:W-:Y:S01]  /*0040*/  VIADD R1, R1, 0xffffffd8 ;  /* 0xffffffd801017836 */ /* 0x001fe20000000000 */
[----:B------:R-:W0:Y:S06]  /*0050*/  LDCU UR6, c[0x0][0x39c] ;  /* 0x00007380ff0677ac */ /* 0x000e2c0008000800 */
[----:B------:R-:W1:Y:S02]  /*0060*/  LDC R3, c[0x0][0x360] ;  /* 0x0000d800ff037b82 */ /* 0x000e640000000800 */
[----:B-1----:R-:W-:-:S05]  /*0070*/  IMAD R2, R3, UR5, R2 ;  /* 0x0000000503027c24 */ /* 0x002fca000f8e0202 */
[----:B0-----:R-:W-:-:S13]  /*0080*/  ISETP.GE.AND P0, PT, R2, UR6, PT ;  /* 0x0000000602007c0c */ /* 0x001fda000bf06270 */
[----:B--2---:R-:W-:Y:S05]  /*0090*/  @P0 EXIT ;  /* 0x000000000000094d */ /* 0x004fea0003800000 */
[----:B------:R-:W0:Y:S01]  /*00a0*/  LDCU UR10, c[0x0][0x3a0] ;  /* 0x00007400ff0a77ac */ /* 0x000e220008000800 */
[----:B------:R-:W1:Y:S01]  /*00b0*/  LDCU UR8, c[0x0][0x398] ;  /* 0x00007300ff0877ac */ /* 0x000e620008000800 */
[----:B------:R-:W2:Y:S01]  /*00c0*/  LDCU UR6, c[0x0][0x370] ;  /* 0x00006e00ff0677ac */ /* 0x000ea20008000800 */
[----:B------:R-:W3:Y:S01]  /*00d0*/  LDCU.64 UR12, c[0x0][0x358] ;  /* 0x00006b00ff0c77ac */ /* 0x000ee20008000a00 */
[----:B0-----:R-:W-:Y:S02]  /*00e0*/  UIADD3 UR14, UPT, UPT, UR10, 0x2, URZ ;  /* 0x000000020a0e7890 */ /* 0x001fe4000fffe0ff */
[----:B------:R-:W-:Y:S02]  /*00f0*/  UIADD3 UR9, UPT, UPT, UR10, 0x1, URZ ;  /* 0x000000010a097890 */ /* 0x000fe4000fffe0ff */
[----:B-1----:R-:W-:Y:S02]  /*0100*/  UIADD3 UR5, UPT, UPT, -UR10, UR8, URZ ;  /* 0x000000080a057290 */ /* 0x002fe4000fffe1ff */
[----:B------:R-:W-:-:S02]  /*0110*/  UISETP.GT.AND UP0, UPT, UR8, UR10, UPT ;  /* 0x0000000a0800728c */ /* 0x000fc4000bf04270 */
[----:B------:R-:W-:Y:S02]  /*0120*/  UISETP.LT.AND UP1, UPT, UR14, UR8, UPT ;  /* 0x000000080e00728c */ /* 0x000fe4000bf21270 */
[----:B------:R-:W-:Y:S01]  /*0130*/  UISETP.GT.AND UP0, UPT, UR10, -0x1, UP0 ;  /* 0xffffffff0a00788c */ /* 0x000fe20008704270 */
[----:B------:R-:W-:Y:S01]  /*0140*/  IMAD.U32 R0, RZ, RZ, UR5 ;  /* 0x00000005ff007e24 */ /* 0x000fe2000f8e00ff */
[----:B--2---:R-:W-:Y:S02]  /*0150*/  UIMAD UR4, UR4, UR6, URZ ;  /* 0x00000006040472a4 */ /* 0x004fe4000f8e02ff */
[----:B------:R-:W-:Y:S02]  /*0160*/  USEL UR11, UR14, UR8, UP1 ;  /* 0x000000080e0b7287 */ /* 0x000fe40008800000 */
[----:B------:R-:W-:Y:S02]  /*0170*/  ISETP.GT.AND P1, PT, R0, 0x1, PT ;  /* 0x000000010000780c */ /* 0x000fe40003f24270 */
[----:B------:R-:W-:-:S13]  /*0180*/  PLOP3.LUT P0, PT, PT, PT, UP0, 0x80, 0x8 ;  /* 0x000000000008781c */ /* 0x000fda0003f0f008 */
[----:B---3--:R-:W-:Y:S05]  /*0190*/  @P0 BRA P1, `(.L_x_43) ;  /* 0x0000000400340947 */ /* 0x008fea0000800000 */
[----:B------:R-:W0:Y:S01]  /*01a0*/  LDCU.64 UR8, c[0x0][0x3a8] ;  /* 0x00007500ff0877ac */ /* 0x000e220008000a00 */
[----:B------:R-:W-:Y:S01]  /*01b0*/  BSSY.RECONVERGENT B0, `(.L_x_44) ;  /* 0x000004a000007945 */ /* 0x000fe20003800200 */
[----:B------:R-:W-:Y:S02]  /*01c0*/  ULOP3.LUT UR5, UR11, 0x3, URZ, 0xc0, !UPT ;  /* 0x000000030b057892 */ /* 0x000fe4000f8ec0ff */
[----:B------:R-:W-:Y:S02]  /*01d0*/  ULOP3.LUT UR10, UR11, 0x7, URZ, 0xc0, !UPT ;  /* 0x000000070b0a7892 */ /* 0x000fe4000f8ec0ff */
[----:B------:R-:W-:Y:S02]  /*01e0*/  UISETP.LT.U32.AND UP1, UPT, UR5, 0x2, UPT ;  /* 0x000000020500788c */ /* 0x000fe4000bf21070 */
[----:B------:R-:W-:Y:S02]  /*01f0*/  UIADD3 UR6, UPT, UPT, UR11, -0x1, URZ ;  /* 0xffffffff0b067890 */ /* 0x000fe4000fffe0ff */
[----:B------:R-:W-:-:S02]  /*0200*/  ULOP3.LUT UR14, UR11, 0x7ffffff8, URZ, 0xc0, !UPT ;  /* 0x7ffffff80b0e7892 */ /* 0x000fc4000f8ec0ff */
[----:B------:R-:W-:Y:S02]  /*0210*/  UIADD3 UR7, UPT, UPT, UR10, -0x1, URZ ;  /* 0xffffffff0a077890 */ /* 0x000fe4000fffe0ff */
[----:B------:R-:W-:Y:S02]  /*0220*/  USEL UR5, UR5, 0x2, UP1 ;  /* 0x0000000205057887 */ /* 0x000fe40008800000 */
[----:B0-----:R-:W-:Y:S02]  /*0230*/  UIADD3 UR8, UP0, UPT, UR8, 0x10, URZ ;  /* 0x0000001008087890 */ /* 0x001fe4000ff1e0ff */
[----:B------:R-:W-:Y:S02]  /*0240*/  UIADD3 UR15, UPT, UPT, -UR14, URZ, URZ ;  /* 0x000000ff0e0f7290 */ /* 0x000fe4000fffe1ff */
[----:B------:R-:W-:Y:S02]  /*0250*/  UIADD3.X UR9, UPT, UPT, URZ, UR9, URZ, UP0, !UPT ;  /* 0x00000009ff097290 */ /* 0x000fe400087fe4ff */
[----:B------:R-:W-:-:S02]  /*0260*/  UISETP.GE.U32.AND UP0, UPT, UR6, 0x7, UPT ;  /* 0x000000070600788c */ /* 0x000fc4000bf06070 */
[----:B------:R-:W-:-:S11]  /*0270*/  UISETP.GE.U32.AND UP1, UPT, UR7, 0x3, UPT ;  /* 0x000000030700788c */ /* 0x000fd6000bf26070 */
.L_x_49:
[----:B------:R-:W-:-:S09]  /*0280*/  UISETP.GT.AND UP2, UPT, UR11, URZ, UPT ;  /* 0x000000ff0b00728c */ /* 0x000fd2000bf44270 */
[----:B012---:R-:W-:Y:S05]  /*0290*/  BRA.U !UP2, `(.L_x_45) ;  /* 0x000000010adc7547 */ /* 0x007fea000b800000 */
[----:B------:R-:W0:Y:S01]  /*02a0*/  LDCU UR6, c[0x0][0x398] ;  /* 0x00007300ff0677ac */ /* 0x000e220008000800 */
[----:B------:R-:W-:Y:S02]  /*02b0*/  IMAD.MOV.U32 R0, RZ, RZ, RZ ;  /* 0x000000ffff007224 */ /* 0x000fe400078e00ff */
[----:B0-----:R-:W-:Y:S01]  /*02c0*/  IMAD R11, R2, UR6, RZ ;  /* 0x00000006020b7c24 */ /* 0x001fe2000f8e02ff */
[----:B------:R-:W-:Y:S06]  /*02d0*/  BRA.U !UP0, `(.L_x_46) ;  /* 0x00000001084c7547 */ /* 0x000fec000b800000 */
[----:B------:R-:W-:Y:S01]  /*02e0*/  IMAD.U32 R6, RZ, RZ, UR8 ;  /* 0x00000008ff067e24 */ /* 0x000fe2000f8e00ff */
[----:B------:R-:W-:Y:S01]  /*02f0*/  MOV R7, UR9 ;  /* 0x0000000900077c02 */ /* 0x000fe20008000f00 */
[----:B------:R-:W-:Y:S02]  /*0300*/  IMAD.MOV.U32 R3, RZ, RZ, R11 ;  /* 0x000000ffff037224 */ /* 0x000fe400078e000b */
[----:B------:R-:W-:Y:S02]  /*0310*/  IMAD.U32 R0, RZ, RZ, UR15 ;  /* 0x0000000fff007e24 */ /* 0x000fe4000f8e00ff */
[----:B------:R-:W-:-:S07]  /*0320*/  IMAD.MOV.U32 R9, RZ, RZ, 0x7fc00000 ;  /* 0x7fc00000ff097424 */ /* 0x000fce00078e00ff */
.L_x_47:
[C---:B0-----:R-:W-:Y:S01]  /*0330*/  IMAD.WIDE R4, R3.reuse, 0x4, R6 ;  /* 0x0000000403047825 */ /* 0x041fe200078e0206 */
[----:B------:R-:W-:-:S03]  /*0340*/  IADD3 R3, PT, PT, R3, 0x8, RZ ;  /* 0x0000000803037810 */ /* 0x000fc60007ffe0ff */
[----:B------:R-:W-:Y:S01]  /*0350*/  VIADD R0, R0, 0x8 ;  /* 0x0000000800007836 */ /* 0x000fe20000000000 */
[----:B------:R0:W-:Y:S04]  /*0360*/  STG.E desc[UR12][R4.64+-0x10], R9 ;  /* 0xfffff00904007986 */ /* 0x0001e8000c10190c */
[----:B------:R0:W-:Y:S01]  /*0370*/  STG.E desc[UR12][R4.64+-0xc], R9 ;  /* 0xfffff40904007986 */ /* 0x0001e2000c10190c */
[----:B------:R-:W-:-:S03]  /*0380*/  ISETP.NE.AND P0, PT, R0, RZ, PT ;  /* 0x000000ff0000720c */ /* 0x000fc60003f05270 */
[----:B------:R0:W-:Y:S04]  /*0390*/  STG.E desc[UR12][R4.64+-0x8], R9 ;  /* 0xfffff80904007986 */ /* 0x0001e8000c10190c */
[----:B------:R0:W-:Y:S04]  /*03a0*/  STG.E desc[UR12][R4.64+-0x4], R9 ;  /* 0xfffffc0904007986 */ /* 0x0001e8000c10190c */
[----:B------:R0:W-:Y:S04]  /*03b0*/  STG.E desc[UR12][R4.64], R9 ;  /* 0x0000000904007986 */ /* 0x0001e8000c10190c */
[----:B------:R0:W-:Y:S04]  /*03c0*/  STG.E desc[UR12][R4.64+0x4], R9 ;  /* 0x0000040904007986 */ /* 0x0001e8000c10190c */
[----:B------:R0:W-:Y:S04]  /*03d0*/  STG.E desc[UR12][R4.64+0x8], R9 ;  /* 0x0000080904007986 */ /* 0x0001e8000c10190c */
[----:B------:R0:W-:Y:S01]  /*03e0*/  STG.E desc[UR12][R4.64+0xc], R9 ;  /* 0x00000c0904007986 */ /* 0x0001e2000c10190c */
[----:B------:R-:W-:Y:S05]  /*03f0*/  @P0 BRA `(.L_x_47) ;  /* 0xfffffffc00cc0947 */ /* 0x000fea000383ffff */
[----:B------:R-:W-:-:S07]  /*0400*/  IMAD.U32 R0, RZ, RZ, UR14 ;  /* 0x0000000eff007e24 */ /* 0x000fce000f8e00ff */
.L_x_46:
[----:B------:R-:W-:-:S09]  /*0410*/  UISETP.NE.AND UP2, UPT, UR10, URZ, UPT ;  /* 0x000000ff0a00728c */ /* 0x000fd2000bf45270 */
[----:B------:R-:W-:Y:S05]  /*0420*/  BRA.U !UP2, `(.L_x_45) ;  /* 0x000000010a787547 */ /* 0x000fea000b800000 */
[----:B------:R-:W-:-:S12]  /*0430*/  USHF.L.U32 UR6, UR5, 0x2, URZ ;  /* 0x0000000205067899 */ /* 0x000fd800080006ff */
[----:B------:R-:W1:Y:S02]  /*0440*/  LDCU UR6, c[0x2][UR6] ;  /* 0x00800000060677ac */ /* 0x000e640008000800 */
[----:B-1----:R-:W-:Y:S01]  /*0450*/  USHF.R.S32.HI UR7, URZ, 0x1f, UR6 ;  /* 0x0000001fff077899 */ /* 0x002fe20008011406 */
[----:B------:R-:W-:Y:S11]  /*0460*/  BRA.U !UP1, `(.L_x_48) ;  /* 0x0000000109247547 */ /* 0x000ff6000b800000 */
[----:B0-----:R-:W0:Y:S01]  /*0470*/  LDC.64 R4, c[0x0][0x3a8] ;  /* 0x0000ea00ff047b82 */ /* 0x001e220000000a00 */
[----:B------:R-:W-:Y:S02]  /*0480*/  IMAD.IADD R3, R11, 0x1, R0 ;  /* 0x000000010b037824 */ /* 0x000fe400078e0200 */
[----:B------:R-:W-:Y:S02]  /*0490*/  IMAD.MOV.U32 R7, RZ, RZ, 0x7fc00000 ;  /* 0x7fc00000ff077424 */ /* 0x000fe400078e00ff */
[----:B------:R-:W-:Y:S02]  /*04a0*/  VIADD R0, R0, 0x4 ;  /* 0x0000000400007836 */ /* 0x000fe40000000000 */
[----:B0-----:R-:W-:-:S05]  /*04b0*/  IMAD.WIDE R4, R3, 0x4, R4 ;  /* 0x0000000403047825 */ /* 0x001fca00078e0204 */
[----:B------:R1:W-:Y:S04]  /*04c0*/  STG.E desc[UR12][R4.64], R7 ;  /* 0x0000000704007986 */ /* 0x0003e8000c10190c */
[----:B------:R1:W-:Y:S04]  /*04d0*/  STG.E desc[UR12][R4.64+0x4], R7 ;  /* 0x0000040704007986 */ /* 0x0003e8000c10190c */
[----:B------:R1:W-:Y:S04]  /*04e0*/  STG.E desc[UR12][R4.64+0x8], R7 ;  /* 0x0000080704007986 */ /* 0x0003e8000c10190c */
[----:B------:R1:W-:Y:S02]  /*04f0*/  STG.E desc[UR12][R4.64+0xc], R7 ;  /* 0x00000c0704007986 */ /* 0x0003e4000c10190c */
.L_x_48:
[----:B------:R-:W-:Y:S05]  /*0500*/  BRXU UR6 -0x510                                                                                      (*"BRANCH_TARGETS .L_x_45,.L_x_132,.L_x_133"*) ;  /* 0xfffffff806bc7958 */ /* 0x000fea000b83ffff */
.L_x_133:
[----:B01----:R-:W0:Y:S01]  /*0510*/  LDC.64 R4, c[0x0][0x3a8] ;  /* 0x0000ea00ff047b82 */ /* 0x003e220000000a00 */
[----:B------:R-:W-:Y:S01]  /*0520*/  IADD3 R3, PT, PT, R11, R0, RZ ;  /* 0x000000000b037210 */ /* 0x000fe20007ffe0ff */
[----:B------:R-:W-:Y:S02]  /*0530*/  IMAD.MOV.U32 R7, RZ, RZ, 0x7fc00000 ;  /* 0x7fc00000ff077424 */ /* 0x000fe400078e00ff */
[----:B------:R-:W-:Y:S02]  /*0540*/  VIADD R0, R0, 0x2 ;  /* 0x0000000200007836 */ /* 0x000fe40000000000 */
[----:B0-----:R-:W-:-:S05]  /*0550*/  IMAD.WIDE R4, R3, 0x4, R4 ;  /* 0x0000000403047825 */ /* 0x001fca00078e0204 */
[----:B------:R2:W-:Y:S04]  /*0560*/  STG.E desc[UR12][R4.64], R7 ;  /* 0x0000000704007986 */ /* 0x0005e8000c10190c */
[----:B------:R2:W-:Y:S02]  /*0570*/  STG.E desc[UR12][R4.64+0x4], R7 ;  /* 0x0000040704007986 */ /* 0x0005e4000c10190c */
.L_x_132:
[----:B------:R-:W-:Y:S01]  /*0580*/  ULOP3.LUT UP2, URZ, UR11, 0x1, URZ, 0xc0, !UPT ;  /* 0x000000010bff7892 */ /* 0x000fe2000f84c0ff */
[----:B-12---:R-:W-:-:S05]  /*0590*/  IMAD.MOV.U32 R7, RZ, RZ, 0x7fc00000 ;  /* 0x7fc00000ff077424 */ /* 0x006fca00078e00ff */
[----:B------:R-:W-:-:S05]  /*05a0*/  PLOP3.LUT P0, PT, PT, PT, UP2, 0x80, 0x8 ;  /* 0x000000000008781c */ /* 0x000fca0003f0f028 */
[----:B------:R-:W0:Y:S08]  /*05b0*/  @UP2 LDCU.64 UR6, c[0x0][0x3a8] ;  /* 0x00007500ff0627ac */ /* 0x000e300008000a00 */
[----:B------:R-:W-:Y:S01]  /*05c0*/  @P0 IMAD.IADD R3, R11, 0x1, R0 ;  /* 0x000000010b030824 */ /* 0x000fe200078e0200 */
[----:B0-----:R-:W-:Y:S01]  /*05d0*/  MOV R5, UR7 ;  /* 0x0000000700057c02 */ /* 0x001fe20008000f00 */
[----:B------:R-:W-:-:S04]  /*05e0*/  IMAD.U32 R4, RZ, RZ, UR6 ;  /* 0x00000006ff047e24 */ /* 0x000fc8000f8e00ff */
[----:B------:R-:W-:-:S05]  /*05f0*/  @P0 IMAD.WIDE R4, R3, 0x4, R4 ;  /* 0x0000000403040825 */ /* 0x000fca00078e0204 */
[----:B------:R2:W-:Y:S02]  /*0600*/  @P0 STG.E desc[UR12][R4.64], R7 ;  /* 0x0000000704000986 */ /* 0x0005e4000c10190c */
.L_x_45:
[----:B------:R-:W3:Y:S01]  /*0610*/  LDCU UR6, c[0x0][0x39c] ;  /* 0x00007380ff0677ac */ /* 0x000ee20008000800 */
[----:B------:R-:W-:-:S05]  /*0620*/  VIADD R2, R2, UR4 ;  /* 0x0000000402027c36 */ /* 0x000fca0008000000 */
[----:B---3--:R-:W-:-:S13]  /*0630*/  ISETP.GE.AND P0, PT, R2, UR6, PT ;  /* 0x0000000602007c0c */ /* 0x008fda000bf06270 */
[----:B------:R-:W-:Y:S05]  /*0640*/  @!P0 BRA `(.L_x_49) ;  /* 0xfffffffc000c8947 */ /* 0x000fea000383ffff */
[----:B------:R-:W-:Y:S05]  /*0650*/  BSYNC.RECONVERGENT B0 ;  /* 0x0000000000007941 */ /* 0x000fea0003800200 */
.L_x_44:
[----:B------:R-:W-:Y:S05]  /*0660*/  EXIT ;  /* 0x000000000000794d */ /* 0x000fea0003800000 */
.L_x_43:
[----:B------:R-:W-:-:S09]  /*0670*/  UISETP.GE.AND UP0, UPT, UR9, UR8, UPT ;  /* 0x000000080900728c */ /* 0x000fd2000bf06270 */
[----:B------:R-:W-:Y:S05]  /*0680*/  BRA.U UP0, `(.L_x_50) ;  /* 0x0000003500547547 */ /* 0x000fea000b800000 */
[----:B------:R-:W-:-:S09]  /*0690*/  UISETP.GE.AND UP0, UPT, UR14, UR8, UPT ;  /* 0x000000080e00728c */ /* 0x000fd2000bf06270 */
[----:B------:R-:W-:Y:S05]  /*06a0*/  BRA.U UP0, `(.L_x_51) ;  /* 0x0000002d00147547 */ /* 0x000fea000b800000 */
[----:B------:R-:W0:Y:S01]  /*06b0*/  LDCU.64 UR6, c[0x0][0x380] ;  /* 0x00007000ff0677ac */ /* 0x000e220008000a00 */
[----:B------:R-:W-:Y:S01]  /*06c0*/  BSSY.RECONVERGENT B1, `(.L_x_52) ;  /* 0x00002c2000017945 */ /* 0x000fe20003800200 */
[----:B------:R-:W-:Y:S02]  /*06d0*/  ULOP3.LUT UR8, UR8, 0x2, URZ, 0x3c, !UPT ;  /* 0x0000000208087892 */ /* 0x000fe4000f8e3cff */
[----:B------:R-:W-:Y:S02]  /*06e0*/  UIADD3 UR16, UPT, UPT, UR5, -0x2, URZ ;  /* 0xfffffffe05107890 */ /* 0x000fe4000fffe0ff */
[----:B------:R-:W-:Y:S02]  /*06f0*/  UIADD3 UR8, UPT, UPT, UR8, -UR10, URZ ;  /* 0x8000000a08087290 */ /* 0x000fe4000fffe0ff */
[----:B------:R-:W-:Y:S02]  /*0700*/  ULOP3.LUT UR15, UR11, 0x7, URZ, 0xc0, !UPT ;  /* 0x000000070b0f7892 */ /* 0x000fe4000f8ec0ff */
[----:B------:R-:W-:-:S02]  /*0710*/  UIADD3 UR5, UPT, UPT, UR5, -0x3, URZ ;  /* 0xfffffffd05057890 */ /* 0x000fc4000fffe0ff */
[----:B------:R-:W-:Y:S02]  /*0720*/  ULOP3.LUT UR10, UR16, 0xfffffffc, URZ, 0xc0, !UPT ;  /* 0xfffffffc100a7892 */ /* 0x000fe4000f8ec0ff */
[----:B0-----:R-:W-:Y:S02]  /*0730*/  UIMAD.WIDE.U32 UR6, UR9, 0x4, UR6 ;  /* 0x00000004090678a5 */ /* 0x001fe4000f8e0006 */
[----:B------:R-:W-:-:S12]  /*0740*/  ULOP3.LUT UR9, UR8, 0x3, URZ, 0xc0, !UPT ;  /* 0x0000000308097892 */ /* 0x000fd8000f8ec0ff */
.L_x_89:
[----:B0123--:R-:W0:Y:S08]  /*0750*/  LDC.64 R4, c[0x0][0x388] ;  /* 0x0000e200ff047b82 */ /* 0x00fe300000000a00 */
[----:B------:R-:W1:Y:S01]  /*0760*/  LDC.64 R6, c[0x0][0x390] ;  /* 0x0000e400ff067b82 */ /* 0x000e620000000a00 */
[----:B0-----:R-:W-:-:S05]  /*0770*/  IMAD.WIDE R4, R2, 0x4, R4 ;  /* 0x0000000402047825 */ /* 0x001fca00078e0204 */
[----:B------:R0:W5:Y:S01]  /*0780*/  LDG.E.CONSTANT R12, desc[UR12][R4.64] ;  /* 0x0000000c040c7981 */ /* 0x000162000c1e9900 */
[----:B-1----:R-:W-:-:S05]  /*0790*/  IMAD.WIDE R6, R2, 0x4, R6 ;  /* 0x0000000402067825 */ /* 0x002fca00078e0206 */
[----:B------:R0:W5:Y:S01]  /*07a0*/  LDG.E.CONSTANT R3, desc[UR12][R6.64] ;  /* 0x0000000c06037981 */ /* 0x000162000c1e9900 */
[----:B------:R-:W-:-:S09]  /*07b0*/  UISETP.GT.AND UP0, UPT, UR11, URZ, UPT ;  /* 0x000000ff0b00728c */ /* 0x000fd2000bf04270 */
[----:B0-----:R-:W-:Y:S05]  /*07c0*/  BRA.U !UP0, `(.L_x_53) ;  /* 0x0000000108f87547 */ /* 0x001fea000b800000 */
[----:B------:R-:W-:Y:S01]  /*07d0*/  UIADD3 UR17, UPT, UPT, UR11, -0x1, URZ ;  /* 0xffffffff0b117890 */ /* 0x000fe2000fffe0ff */
[----:B------:R-:W-:-:S03]  /*07e0*/  IMAD.MOV.U32 R7, RZ, RZ, RZ ;  /* 0x000000ffff077224 */ /* 0x000fc600078e00ff */
[----:B------:R-:W-:-:S09]  /*07f0*/  UISETP.GE.U32.AND UP0, UPT, UR17, 0x7, UPT ;  /* 0x000000071100788c */ /* 0x000fd2000bf06070 */
[----:B------:R-:W-:Y:S05]  /*0800*/  BRA.U !UP0, `(.L_x_54) ;  /* 0x0000000108507547 */ /* 0x000fea000b800000 */
[----:B------:R-:W0:Y:S01]  /*0810*/  LDC R8, c[0x0][0x398] ;  /* 0x0000e600ff087b82 */ /* 0x000e220000000800 */
[----:B------:R-:W-:Y:S02]  /*0820*/  IMAD.U32 R0, RZ, RZ, UR11 ;  /* 0x0000000bff007e24 */ /* 0x000fe4000f8e00ff */
[----:B------:R-:W-:Y:S02]  /*0830*/  HFMA2 R9, -RZ, RZ, 0, 0 ;  /* 0x00000000ff097431 */ /* 0x000fe400000001ff */
[----:B------:R-:W-:Y:S01]  /*0840*/  IMAD.MOV.U32 R11, RZ, RZ, 0x7fc00000 ;  /* 0x7fc00000ff0b7424 */ /* 0x000fe200078e00ff */
[----:B------:R-:W-:Y:S02]  /*0850*/  LOP3.LUT R0, R0, 0x7ffffff8, RZ, 0xc0, !PT ;  /* 0x7ffffff800007812 */ /* 0x000fe400078ec0ff */
[----:B------:R-:W1:Y:S05]  /*0860*/  LDC.64 R6, c[0x0][0x3a8] ;  /* 0x0000ea00ff067b82 */ /* 0x000e6a0000000a00 */
.L_x_55:
[----:B0-2---:R-:W-:Y:S02]  /*0870*/  IMAD R5, R2, R8, R9 ;  /* 0x0000000802057224 */ /* 0x005fe400078e0209 */
[----:B------:R-:W-:Y:S02]  /*0880*/  VIADD R9, R9, 0x8 ;  /* 0x0000000809097836 */ /* 0x000fe40000000000 */
[----:B-1----:R-:W-:-:S03]  /*0890*/  IMAD.WIDE R4, R5, 0x4, R6 ;  /* 0x0000000405047825 */ /* 0x002fc600078e0206 */
[----:B------:R-:W-:Y:S02]  /*08a0*/  ISETP.NE.AND P0, PT, R9, R0, PT ;  /* 0x000000000900720c */ /* 0x000fe40003f05270 */
[----:B------:R2:W-:Y:S04]  /*08b0*/  STG.E desc[UR12][R4.64], R11 ;  /* 0x0000000b04007986 */ /* 0x0005e8000c10190c */
[----:B------:R2:W-:Y:S04]  /*08c0*/  STG.E desc[UR12][R4.64+0x4], R11 ;  /* 0x0000040b04007986 */ /* 0x0005e8000c10190c */
[----:B------:R2:W-:Y:S04]  /*08d0*/  STG.E desc[UR12][R4.64+0x8], R11 ;  /* 0x0000080b04007986 */ /* 0x0005e8000c10190c */
[----:B------:R2:W-:Y:S04]  /*08e0*/  STG.E desc[UR12][R4.64+0xc], R11 ;  /* 0x00000c0b04007986 */ /* 0x0005e8000c10190c */
[----:B------:R2:W-:Y:S04]  /*08f0*/  STG.E desc[UR12][R4.64+0x10], R11 ;  /* 0x0000100b04007986 */ /* 0x0005e8000c10190c */
[----:B------:R2:W-:Y:S04]  /*0900*/  STG.E desc[UR12][R4.64+0x14], R11 ;  /* 0x0000140b04007986 */ /* 0x0005e8000c10190c */
[----:B------:R2:W-:Y:S04]  /*0910*/  STG.E desc[UR12][R4.64+0x18], R11 ;  /* 0x0000180b04007986 */ /* 0x0005e8000c10190c */
[----:B------:R2:W-:Y:S01]  /*0920*/  STG.E desc[UR12][R4.64+0x1c], R11 ;  /* 0x00001c0b04007986 */ /* 0x0005e2000c10190c */
[----:B------:R-:W-:Y:S05]  /*0930*/  @P0 BRA `(.L_x_55) ;  /* 0xfffffffc00cc0947 */ /* 0x000fea000383ffff */
[----:B------:R-:W-:-:S07]  /*0940*/  IMAD.MOV.U32 R7, RZ, RZ, R0 ;  /* 0x000000ffff077224 */ /* 0x000fce00078e0000 */
.L_x_54:
[----:B------:R-:W-:-:S09]  /*0950*/  UISETP.NE.AND UP0, UPT, UR15, URZ, UPT ;  /* 0x000000ff0f00728c */ /* 0x000fd2000bf05270 */
[----:B------:R-:W-:Y:S05]  /*0960*/  BRA.U !UP0, `(.L_x_53) ;  /* 0x0000000108907547 */ /* 0x000fea000b800000 */
[----:B------:R-:W-:Y:S02]  /*0970*/  UIADD3 UR18, UPT, UPT, UR15, -0x1, URZ ;  /* 0xffffffff0f127890 */ /* 0x000fe4000fffe0ff */
[----:B------:R-:W-:Y:S02]  /*0980*/  ULOP3.LUT UP0, UR17, UR11, 0x3, URZ, 0xc0, !UPT ;  /* 0x000000030b117892 */ /* 0x000fe4000f80c0ff */
[----:B------:R-:W-:-:S09]  /*0990*/  UISETP.GE.U32.AND UP1, UPT, UR18, 0x3, UPT ;  /* 0x000000031200788c */ /* 0x000fd2000bf26070 */
[----:B------:R-:W-:Y:S05]  /*09a0*/  BRA.U !UP1, `(.L_x_56) ;  /* 0x0000000109287547 */ /* 0x000fea000b800000 */
[----:B--2---:R-:W0:Y:S01]  /*09b0*/  LDC.64 R4, c[0x0][0x3a8] ;  /* 0x0000ea00ff047b82 */ /* 0x004e220000000a00 */
[----:B------:R-:W1:Y:S01]  /*09c0*/  LDCU UR18, c[0x0][0x398] ;  /* 0x00007300ff1277ac */ /* 0x000e620008000800 */
[----:B------:R-:W-:Y:S02]  /*09d0*/  IMAD.MOV.U32 R11, RZ, RZ, 0x7fc00000 ;  /* 0x7fc00000ff0b7424 */ /* 0x000fe400078e00ff */
[----:B-1----:R-:W-:Y:S01]  /*09e0*/  IMAD R9, R2, UR18, R7 ;  /* 0x0000001202097c24 */ /* 0x002fe2000f8e0207 */
[----:B------:R-:W-:-:S03]  /*09f0*/  IADD3 R7, PT, PT, R7, 0x4, RZ ;  /* 0x0000000407077810 */ /* 0x000fc60007ffe0ff */
[----:B0-----:R-:W-:-:S05]  /*0a00*/  IMAD.WIDE R4, R9, 0x4, R4 ;  /* 0x0000000409047825 */ /* 0x001fca00078e0204 */
[----:B------:R0:W-:Y:S04]  /*0a10*/  STG.E desc[UR12][R4.64], R11 ;  /* 0x0000000b04007986 */ /* 0x0001e8000c10190c */
[----:B------:R0:W-:Y:S04]  /*0a20*/  STG.E desc[UR12][R4.64+0x4], R11 ;  /* 0x0000040b04007986 */ /* 0x0001e8000c10190c */
[----:B------:R0:W-:Y:S04]  /*0a30*/  STG.E desc[UR12][R4.64+0x8], R11 ;  /* 0x0000080b04007986 */ /* 0x0001e8000c10190c */
[----:B------:R0:W-:Y:S02]  /*0a40*/  STG.E desc[UR12][R4.64+0xc], R11 ;  /* 0x00000c0b04007986 */ /* 0x0001e4000c10190c */
.L_x_56:
[----:B------:R-:W-:Y:S05]  /*0a50*/  BRA.U !UP0, `(.L_x_53) ;  /* 0x0000000108547547 */ /* 0x000fea000b800000 */
[----:B------:R-:W-:-:S04]  /*0a60*/  ULOP3.LUT UR18, UR11, 0x1, URZ, 0xc0, !UPT ;  /* 0x000000010b127892 */ /* 0x000fc8000f8ec0ff */
[----:B------:R-:W-:-:S06]  /*0a70*/  UISETP.NE.U32.AND UP0, UPT, UR18, 0x1, UPT ;  /* 0x000000011200788c */ /* 0x000fcc000bf05070 */
[----:B------:R-:W-:-:S05]  /*0a80*/  PLOP3.LUT P0, PT, PT, PT, UP0, 0x80, 0x8 ;  /* 0x000000000008781c */ /* 0x000fca0003f0f008 */
[----:B------:R-:W1:Y:S01]  /*0a90*/  @!UP0 LDCU UR18, c[0x0][0x398] ;  /* 0x00007300ff1287ac */ /* 0x000e620008000800 */
[----:B------:R-:W3:Y:S01]  /*0aa0*/  @!UP0 LDCU.64 UR20, c[0x0][0x3a8] ;  /* 0x00007500ff1487ac */ /* 0x000ee20008000a00 */
[----:B------:R-:W-:-:S09]  /*0ab0*/  UISETP.NE.AND UP0, UPT, UR17, 0x1, UPT ;  /* 0x000000011100788c */ /* 0x000fd2000bf05270 */
[----:B------:R-:W-:Y:S05]  /*0ac0*/  BRA.U !UP0, `(.L_x_57) ;  /* 0x0000000108207547 */ /* 0x000fea000b800000 */
[----:B0-2---:R-:W0:Y:S01]  /*0ad0*/  LDC.64 R4, c[0x0][0x3a8] ;  /* 0x0000ea00ff047b82 */ /* 0x005e220000000a00 */
[----:B------:R-:W2:Y:S01]  /*0ae0*/  LDCU UR17, c[0x0][0x398] ;  /* 0x00007300ff1177ac */ /* 0x000ea20008000800 */
[----:B------:R-:W-:Y:S02]  /*0af0*/  IMAD.MOV.U32 R11, RZ, RZ, 0x7fc00000 ;  /* 0x7fc00000ff0b7424 */ /* 0x000fe400078e00ff */
[----:B--2---:R-:W-:Y:S02]  /*0b00*/  IMAD R9, R2, UR17, R7 ;  /* 0x0000001102097c24 */ /* 0x004fe4000f8e0207 */
[----:B------:R-:W-:Y:S02]  /*0b10*/  VIADD R7, R7, 0x2 ;  /* 0x0000000207077836 */ /* 0x000fe40000000000 */
[----:B0-----:R-:W-:-:S05]  /*0b20*/  IMAD.WIDE R4, R9, 0x4, R4 ;  /* 0x0000000409047825 */ /* 0x001fca00078e0204 */
[----:B------:R4:W-:Y:S04]  /*0b30*/  STG.E desc[UR12][R4.64], R11 ;  /* 0x0000000b04007986 */ /* 0x0009e8000c10190c */
[----:B------:R4:W-:Y:S02]  /*0b40*/  STG.E desc[UR12][R4.64+0x4], R11 ;  /* 0x0000040b04007986 */ /* 0x0009e4000c10190c */
.L_x_57:
[----:B0-234-:R-:W-:Y:S01]  /*0b50*/  IMAD.U32 R4, RZ, RZ, UR20 ;  /* 0x00000014ff047e24 */ /* 0x01dfe2000f8e00ff */
[----:B------:R-:W-:Y:S01]  /*0b60*/  MOV R9, 0x7fc00000 ;  /* 0x7fc0000000097802 */ /* 0x000fe20000000f00 */
[----:B------:R-:W-:Y:S02]  /*0b70*/  IMAD.U32 R5, RZ, RZ, UR21 ;  /* 0x00000015ff057e24 */ /* 0x000fe4000f8e00ff */
[----:B-1----:R-:W-:-:S04]  /*0b80*/  @!P0 IMAD R7, R2, UR18, R7 ;  /* 0x0000001202078c24 */ /* 0x002fc8000f8e0207 */
[----:B------:R-:W-:-:S05]  /*0b90*/  @!P0 IMAD.WIDE R4, R7, 0x4, R4 ;  /* 0x0000000407048825 */ /* 0x000fca00078e0204 */
[----:B------:R1:W-:Y:S02]  /*0ba0*/  @!P0 STG.E desc[UR12][R4.64], R9 ;  /* 0x0000000904008986 */ /* 0x0003e4000c10190c */
.L_x_53:
[----:B------:R-:W3:Y:S01]  /*0bb0*/  LDCU UR17, c[0x0][0x398] ;  /* 0x00007300ff1177ac */ /* 0x000ee20008000800 */
[----:B------:R-:W-:Y:S01]  /*0bc0*/  BSSY.RECONVERGENT B0, `(.L_x_58) ;  /* 0x000026d000007945 */ /* 0x000fe20003800200 */
[----:B---3-5:R-:W-:-:S04]  /*0bd0*/  ISETP.GT.AND P0, PT, R12, UR17, PT ;  /* 0x000000110c007c0c */ /* 0x028fc8000bf04270 */
[----:B------:R-:W-:-:S13]  /*0be0*/  ISETP.LT.OR P0, PT, R12, 0x2, P0 ;  /* 0x000000020c00780c */ /* 0x000fda0000701670 */
[----:B------:R-:W-:Y:S05]  /*0bf0*/  @P0 BRA `(.L_x_59) ;  /* 0x0000002400a40947 */ /* 0x000fea0003800000 */
[----:B------:R-:W3:Y:S01]  /*0c00*/  I2F.F64.U32 R12, R12 ;  /* 0x0000000c000c7312 */ /* 0x000ee20000201800 */
[----:B012---:R-:W-:Y:S01]  /*0c10*/  IMAD.MOV.U32 R4, RZ, RZ, 0x1 ;  /* 0x00000001ff047424 */ /* 0x007fe200078e00ff */
[----:B------:R-:W-:Y:S01]  /*0c20*/  UMOV UR18, 0x39c8c6cb ;  /* 0x39c8c6cb00127882 */ /* 0x000fe20000000000 */
[----:B------:R-:W-:Y:S01]  /*0c30*/  UMOV UR19, 0x4011c4d3 ;  /* 0x4011c4d300137882 */ /* 0x000fe20000000000 */
[----:B------:R-:W-:Y:S01]  /*0c40*/  BSSY.RECONVERGENT B3, `(.L_x_60) ;  /* 0x0000015000037945 */ /* 0x000fe20003800200 */
[----:B------:R-:W-:-:S03]  /*0c50*/  DMUL R10, RZ, +INF ;  /* 0x7ff00000ff0a7828 */ /* 0x000fc60000000000 */
[----:B---3--:R-:W0:Y:S02]  /*0c60*/  MUFU.RCP64H R5, R13 ;  /* 0x0000000d00057308 */ /* 0x008e240000001800 */
        /* <DEDUP_REMOVED lines=12> */
[----:B------:R-:W-:Y:S01]  /*0d30*/  MOV R43, R13 ;  /* 0x0000000d002b7202 */ /* 0x000fe20000000f00 */
[----:B------:R-:W-:Y:S01]  /*0d40*/  IMAD.MOV.U32 R5, RZ, RZ, 0x4011c4d3 ;  /* 0x4011c4d3ff057424 */ /* 0x000fe200078e00ff */
[----:B------:R-:W-:Y:S01]  /*0d50*/  MOV R0, 0xd80 ;  /* 0x00000d8000007802 */ /* 0x000fe20000000f00 */
[----:B------:R-:W-:-:S07]  /*0d60*/  IMAD.MOV.U32 R42, RZ, RZ, R12 ;  /* 0x000000ffff2a7224 */ /* 0x000fce00078e000c */
[----:B------:R-:W-:Y:S05]  /*0d70*/  CALL.REL.NOINC `($__internal_1_$__cuda_sm20_div_rn_f64_full) ;  /* 0x0000003400c87944 */ /* 0x000fea0003c00000 */
[----:B------:R-:W-:-:S07]  /*0d80*/  IMAD.MOV.U32 R7, RZ, RZ, R5 ;  /* 0x000000ffff077224 */ /* 0x000fce00078e0005 */
.L_x_61:
[----:B------:R-:W-:Y:S05]  /*0d90*/  BSYNC.RECONVERGENT B3 ;  /* 0x0000000000037941 */ /* 0x000fea0003800200 */
.L_x_60:
[----:B------:R-:W-:Y:S01]  /*0da0*/  DSETP.NEU.AND P0, PT, R6, +INF , PT ;  /* 0x7ff000000600742a */ /* 0x000fe20003f0d000 */
[----:B------:R-:W-:Y:S01]  /*0db0*/  BSSY.RECONVERGENT B2, `(.L_x_62) ;  /* 0x0000018000027945 */ /* 0x000fe20003800200 */
[----:B------:R-:W-:Y:S02]  /*0dc0*/  IMAD.MOV.U32 R0, RZ, RZ, RZ ;  /* 0x000000ffff007224 */ /* 0x000fe400078e00ff */
[----:B------:R-:W-:Y:S02]  /*0dd0*/  IMAD.MOV.U32 R4, RZ, RZ, R10 ;  /* 0x000000ffff047224 */ /* 0x000fe400078e000a */
[----:B------:R-:W-:-:S08]  /*0de0*/  IMAD.MOV.U32 R5, RZ, RZ, R11 ;  /* 0x000000ffff057224 */ /* 0x000fd000078e000b */
[----:B------:R-:W-:Y:S05]  /*0df0*/  @!P0 BRA `(.L_x_63) ;  /* 0x00000000004c8947 */ /* 0x000fea0003800000 */
        /* <DEDUP_REMOVED lines=16> */
[----:B------:R-:W-:Y:S02]  /*0f00*/  MOV R16, R7 ;  /* 0x0000000700107202 */ /* 0x000fe40000000f00 */
[----:B------:R-:W-:-:S07]  /*0f10*/  MOV R14, 0xf30 ;  /* 0x00000f30000e7802 */ /* 0x000fce0000000f00 */
[----:B------:R-:W-:Y:S05]  /*0f20*/  CALL.REL.NOINC `($dec_osc_batch_f32$__internal_trig_reduction_slowpathd) ;  /* 0x0000003800ec7944 */ /* 0x000fea0003c00000 */
.L_x_63:
[----:B------:R-:W-:Y:S05]  /*0f30*/  BSYNC.RECONVERGENT B2 ;  /* 0x0000000000027941 */ /* 0x000fea0003800200 */
.L_x_62:
[----:B------:R-:W-:Y:S01]  /*0f40*/  DMUL R6, R4, R4 ;  /* 0x0000000404067228 */ /* 0x000fe20000000000 */
[----:B------:R-:W-:Y:S01]  /*0f50*/  IMAD.MOV.U32 R14, RZ, RZ, 0x2cb0d246 ;  /* 0x2cb0d246ff0e7424 */ /* 0x000fe200078e00ff */
[----:B------:R-:W-:Y:S01]  /*0f60*/  UMOV UR18, 0xf9785eba ;  /* 0xf9785eba00127882 */ /* 0x000fe20000000000 */
[----:B------:R-:W-:Y:S01]  /*0f70*/  IMAD.MOV.U32 R15, RZ, RZ, 0x3e5ae5f1 ;  /* 0x3e5ae5f1ff0f7424 */ /* 0x000fe200078e00ff */
[----:B------:R-:W-:Y:S01]  /*0f80*/  UMOV UR19, 0x3de5db65 ;  /* 0x3de5db6500137882 */ /* 0x000fe20000000000 */
[----:B------:R-:W-:Y:S01]  /*0f90*/  IMAD.MOV.U32 R8, RZ, RZ, -0x3e107ad8 ;  /* 0xc1ef8528ff087424 */ /* 0x000fe200078e00ff */
[----:B------:R-:W-:Y:S01]  /*0fa0*/  LOP3.LUT P1, RZ, R0, 0x2, RZ, 0xc0, !PT ;  /* 0x0000000200ff7812 */ /* 0x000fe2000782c0ff */
[----:B------:R-:W-:Y:S01]  /*0fb0*/  IMAD.MOV.U32 R9, RZ, RZ, 0x3e21eea7 ;  /* 0x3e21eea7ff097424 */ /* 0x000fe200078e00ff */
[----:B------:R-:W-:Y:S01]  /*0fc0*/  BSSY.RECONVERGENT B3, `(.L_x_64) ;  /* 0x0000040000037945 */ /* 0x000fe20003800200 */
[----:B------:R-:W-:Y:S01]  /*0fd0*/  DFMA R14, R6, UR18, -R14 ;  /* 0x00000012060e7c2b */ /* 0x000fe2000800080e */
[----:B------:R-:W-:Y:S01]  /*0fe0*/  UMOV UR18, 0x20fd8164 ;  /* 0x20fd816400127882 */ /* 0x000fe20000000000 */
[----:B------:R-:W-:-:S02]  /*0ff0*/  UMOV UR19, 0x3da8ff83 ;  /* 0x3da8ff8300137882 */ /* 0x000fc40000000000 */
[C---:B------:R-:W-:Y:S01]  /*1000*/  DFMA R8, R6.reuse, -UR18, R8 ;  /* 0x8000001206087c2b */ /* 0x040fe20008000008 */
[----:B------:R-:W-:Y:S01]  /*1010*/  UMOV UR18, 0x69ace392 ;  /* 0x69ace39200127882 */ /* 0x000fe20000000000 */
[----:B------:R-:W-:Y:S02]  /*1020*/  UMOV UR19, 0x3ec71de3 ;  /* 0x3ec71de300137882 */ /* 0x000fe40000000000 */
[C---:B------:R-:W-:Y:S01]  /*1030*/  DFMA R14, R6.reuse, R14, UR18 ;  /* 0x00000012060e7e2b */ /* 0x040fe2000800000e */
[----:B------:R-:W-:Y:S01]  /*1040*/  UMOV UR18, 0x8e06e6d9 ;  /* 0x8e06e6d900127882 */ /* 0x000fe20000000000 */
[----:B------:R-:W-:Y:S02]  /*1050*/  UMOV UR19, 0x3e927e4f ;  /* 0x3e927e4f00137882 */ /* 0x000fe40000000000 */
[----:B------:R-:W-:Y:S01]  /*1060*/  DFMA R8, R6, R8, -UR18 ;  /* 0x8000001206087e2b */ /* 0x000fe20008000008 */
[----:B------:R-:W-:Y:S01]  /*1070*/  UMOV UR18, 0x19db62a1 ;  /* 0x19db62a100127882 */ /* 0x000fe20000000000 */
[----:B------:R-:W-:-:S02]  /*1080*/  UMOV UR19, 0x3f2a01a0 ;  /* 0x3f2a01a000137882 */ /* 0x000fc40000000000 */
[C---:B------:R-:W-:Y:S01]  /*1090*/  DFMA R14, R6.reuse, R14, -UR18 ;  /* 0x80000012060e7e2b */ /* 0x040fe2000800000e */
[----:B------:R-:W-:Y:S01]  /*10a0*/  UMOV UR18, 0x19ddbce9 ;  /* 0x19ddbce900127882 */ /* 0x000fe20000000000 */
[----:B------:R-:W-:Y:S02]  /*10b0*/  UMOV UR19, 0x3efa01a0 ;  /* 0x3efa01a000137882 */ /* 0x000fe40000000000 */
[C---:B------:R-:W-:Y:S01]  /*10c0*/  DFMA R8, R6.reuse, R8, UR18 ;  /* 0x0000001206087e2b */ /* 0x040fe20008000008 */
[----:B------:R-:W-:Y:S01]  /*10d0*/  UMOV UR18, 0x11110818 ;  /* 0x1111081800127882 */ /* 0x000fe20000000000 */
[----:B------:R-:W-:Y:S02]  /*10e0*/  UMOV UR19, 0x3f811111 ;  /* 0x3f81111100137882 */ /* 0x000fe40000000000 */
        /* <DEDUP_REMOVED lines=9> */
[----:B------:R-:W-:-:S04]  /*1180*/  DFMA R8, R6, R8, UR18 ;  /* 0x0000001206087e2b */ /* 0x000fc80008000008 */
[----:B------:R-:W-:-:S04]  /*1190*/  DFMA R14, R6, R14, RZ ;  /* 0x0000000e060e722b */ /* 0x000fc800000000ff */
[----:B------:R-:W-:-:S04]  /*11a0*/  DFMA R8, R6, R8, -0.5 ;  /* 0xbfe000000608742b */ /* 0x000fc80000000008 */
[----:B------:R-:W-:Y:S01]  /*11b0*/  DFMA R14, R14, R4, R4 ;  /* 0x000000040e0e722b */ /* 0x000fe20000000004 */
[----:B------:R-:W-:-:S03]  /*11c0*/  LOP3.LUT R4, R0, 0x1, RZ, 0xc0, !PT ;  /* 0x0000000100047812 */ /* 0x000fc600078ec0ff */
[----:B------:R-:W-:Y:S01]  /*11d0*/  DFMA R8, R6, R8, 1 ;  /* 0x3ff000000608742b */ /* 0x000fe20000000008 */
[----:B------:R-:W-:Y:S01]  /*11e0*/  ISETP.NE.U32.AND P0, PT, R4, 0x1, PT ;  /* 0x000000010400780c */ /* 0x000fe20003f05070 */
[----:B------:R-:W-:-:S04]  /*11f0*/  IMAD.MOV.U32 R4, RZ, RZ, 0x1 ;  /* 0x00000001ff047424 */ /* 0x000fc800078e00ff */
[----:B------:R-:W-:-:S04]  /*1200*/  LOP3.LUT R5, R15, 0x80000000, RZ, 0x3c, !PT ;  /* 0x800000000f057812 */ /* 0x000fc800078e3cff */
[----:B------:R-:W-:Y:S02]  /*1210*/  FSEL R43, R5, R9, !P0 ;  /* 0x00000009052b7208 */ /* 0x000fe40004000000 */
[----:B------:R-:W-:Y:S02]  /*1220*/  FSEL R42, R14, R8, !P0 ;  /* 0x000000080e2a7208 */ /* 0x000fe40004000000 */
[----:B------:R-:W-:-:S04]  /*1230*/  @P1 LOP3.LUT R5, R43, 0x80000000, RZ, 0x3c, !PT ;  /* 0x800000002b051812 */ /* 0x000fc800078e3cff */
[----:B------:R-:W-:-:S04]  /*1240*/  @P1 MOV R43, R5 ;  /* 0x00000005002b1202 */ /* 0x000fc80000000f00 */
        /* <DEDUP_REMOVED lines=20> */
[----:B------:R-:W-:-:S07]  /*1390*/  IMAD.MOV.U32 R5, RZ, RZ, R15 ;  /* 0x000000ffff057224 */ /* 0x000fce00078e000f */
[----:B------:R-:W-:Y:S05]  /*13a0*/  CALL.REL.NOINC `($__internal_1_$__cuda_sm20_div_rn_f64_full) ;  /* 0x00000030003c7944 */ /* 0x000fea0003c00000 */
[----:B------:R-:W-:-:S07]  /*13b0*/  MOV R7, R5 ;  /* 0x0000000500077202 */ /* 0x000fce0000000f00 */
.L_x_65:
[----:B------:R-:W-:Y:S05]  /*13c0*/  BSYNC.RECONVERGENT B3 ;  /* 0x0000000000037941 */ /* 0x000fea0003800200 */
.L_x_64:
[----:B------:R-:W-:Y:S01]  /*13d0*/  DMUL R42, R12, 0.5 ;  /* 0x3fe000000c2a7828 */ /* 0x000fe20000000000 */
[----:B------:R-:W-:Y:S01]  /*13e0*/  IMAD.MOV.U32 R4, RZ, RZ, 0x1 ;  /* 0x00000001ff047424 */ /* 0x000fe200078e00ff */
[----:B------:R-:W-:Y:S01]  /*13f0*/  UMOV UR18, 0x39c8c6cb ;  /* 0x39c8c6cb00127882 */ /* 0x000fe20000000000 */
[----:B------:R-:W-:Y:S01]  /*1400*/  UMOV UR19, 0x4011c4d3 ;  /* 0x4011c4d300137882 */ /* 0x000fe20000000000 */
[----:B------:R-:W-:Y:S01]  /*1410*/  DADD R28, R6, 1 ;  /* 0x3ff00000061c7429 */ /* 0x000fe20000000000 */
[----:B------:R-:W-:Y:S01]  /*1420*/  IMAD.MOV.U32 R34, RZ, RZ, 0x0 ;  /* 0x00000000ff227424 */ /* 0x000fe200078e00ff */
[----:B------:R-:W0:Y:S01]  /*1430*/  MUFU.RCP64H R5, R43 ;  /* 0x0000002b00057308 */ /* 0x000e220000001800 */
[----:B------:R-:W-:Y:S01]  /*1440*/  IMAD.MOV.U32 R35, RZ, RZ, 0x3ff00000 ;  /* 0x3ff00000ff237424 */ /* 0x000fe200078e00ff */
[----:B------:R-:W-:Y:S05]  /*1450*/  BSSY.RECONVERGENT B3, `(.L_x_66) ;  /* 0x0000015000037945 */ /* 0x000fea0003800200 */
[----:B------:R-:W-:-:S02]  /*1460*/  DFMA R34, R28, -0.5, R34 ;  /* 0xbfe000001c22782b */ /* 0x000fc40000000022 */
        /* <DEDUP_REMOVED lines=15> */
[----:B------:R-:W-:Y:S02]  /*1560*/  MOV R5, 0x4011c4d3 ;  /* 0x4011c4d300057802 */ /* 0x000fe40000000f00 */
[----:B------:R-:W-:-:S07]  /*1570*/  MOV R0, 0x1590 ;  /* 0x0000159000007802 */ /* 0x000fce0000000f00 */
[----:B------:R-:W-:Y:S05]  /*1580*/  CALL.REL.NOINC `($__internal_1_$__cuda_sm20_div_rn_f64_full) ;  /* 0x0000002c00c47944 */ /* 0x000fea0003c00000 */
[----:B------:R-:W-:-:S07]  /*1590*/  IMAD.MOV.U32 R7, RZ, RZ, R5 ;  /* 0x000000ffff077224 */ /* 0x000fce00078e0005 */
.L_x_67:
[----:B------:R-:W-:Y:S05]  /*15a0*/  BSYNC.RECONVERGENT B3 ;  /* 0x0000000000037941 */ /* 0x000fea0003800200 */
.L_x_66:
[----:B------:R-:W-:Y:S01]  /*15b0*/  DSETP.NEU.AND P0, PT, R6, +INF , PT ;  /* 0x7ff000000600742a */ /* 0x000fe20003f0d000 */
[----:B------:R-:W-:Y:S01]  /*15c0*/  BSSY.RECONVERGENT B2, `(.L_x_68) ;  /* 0x0000018000027945 */ /* 0x000fe20003800200 */
[----:B------:R-:W-:-:S12]  /*15d0*/  IMAD.MOV.U32 R0, RZ, RZ, RZ ;  /* 0x000000ffff007224 */ /* 0x000fd800078e00ff */
        /* <DEDUP_REMOVED lines=19> */
[----:B------:R-:W-:Y:S05]  /*1710*/  CALL.REL.NOINC `($dec_osc_batch_f32$__internal_trig_reduction_slowpathd) ;  /* 0x0000003000f07944 */ /* 0x000fea0003c00000 */
[----:B------:R-:W-:Y:S01]  /*1720*/  IMAD.MOV.U32 R10, RZ, RZ, R4 ;  /* 0x000000ffff0a7224 */ /* 0x000fe200078e0004 */
[----:B------:R-:W-:-:S07]  /*1730*/  MOV R11, R5 ;  /* 0x00000005000b7202 */ /* 0x000fce0000000f00 */
.L_x_69:
[----:B------:R-:W-:Y:S05]  /*1740*/  BSYNC.RECONVERGENT B2 ;  /* 0x0000000000027941 */ /* 0x000fea0003800200 */
.L_x_68:
        /* <DEDUP_REMOVED lines=39> */
[----:B------:R-:W-:-:S04]  /*19c0*/  DFMA R8, R8, R10, R10 ;  /* 0x0000000a0808722b */ /* 0x000fc8000000000a */
[----:B------:R-:W-:Y:S01]  /*19d0*/  DFMA R6, R4, R6, 1 ;  /* 0x3ff000000406742b */ /* 0x000fe20000000006 */
[----:B------:R-:W-:-:S04]  /*19e0*/  LOP3.LUT R4, R0, 0x1, RZ, 0xc0, !PT ;  /* 0x0000000100047812 */ /* 0x000fc800078ec0ff */
[----:B------:R-:W-:Y:S01]  /*19f0*/  ISETP.NE.U32.AND P0, PT, R4, 0x1, PT ;  /* 0x000000010400780c */ /* 0x000fe20003f05070 */
[----:B------:R-:W-:Y:S01]  /*1a00*/  IMAD.MOV.U32 R4, RZ, RZ, 0x1 ;  /* 0x00000001ff047424 */ /* 0x000fe200078e00ff */
[----:B------:R-:W-:-:S03]  /*1a10*/  LOP3.LUT R5, R9, 0x80000000, RZ, 0x3c, !PT ;  /* 0x8000000009057812 */ /* 0x000fc600078e3cff */
[----:B------:R-:W-:Y:S02]  /*1a20*/  FSEL R42, R8, R6, !P0 ;  /* 0x00000006082a7208 */ /* 0x000fe40004000000 */
[----:B------:R-:W-:-:S04]  /*1a30*/  FSEL R43, R5, R7, !P0 ;  /* 0x00000007052b7208 */ /* 0x000fc80004000000 */
        /* <DEDUP_REMOVED lines=16> */
[----:B------:R-:W-:Y:S01]  /*1b40*/  DFMA R6, R6, R8, R4 ;  /* 0x000000080606722b */ /* 0x000fe20000000004 */
[----:B------:R-:W-:-:S05]  /*1b50*/  IMAD.U32 R4, RZ, RZ, UR5 ;  /* 0x00000005ff047e24 */ /* 0x000fca000f8e00ff */
[----:B------:R-:W-:-:S04]  /*1b60*/  ISETP.GE.U32.AND P1, PT, R4, 0x3, PT ;  /* 0x000000030400780c */ /* 0x000fc80003f26070 */
[----:B------:R-:W-:-:S05]  /*1b70*/  FFMA R0, RZ, R43, R7 ;  /* 0x0000002bff007223 */ /* 0x000fca0000000007 */
[----:B------:R-:W-:-:S13]  /*1b80*/  FSETP.GT.AND P0, PT, |R0|, 1.469367938527859385e-39, PT ;  /* 0x001000000000780b */ /* 0x000fda0003f04200 */
[----:B------:R-:W-:Y:S05]  /*1b90*/  @P0 BRA P2, `(.L_x_71) ;  /* 0x0000000000140947 */ /* 0x000fea0001000000 */
[----:B------:R-:W-:Y:S01]  /*1ba0*/  IMAD.MOV.U32 R6, RZ, RZ, R12 ;  /* 0x000000ffff067224 */ /* 0x000fe200078e000c */
[----:B------:R-:W-:Y:S02]  /*1bb0*/  MOV R5, R13 ;  /* 0x0000000d00057202 */ /* 0x000fe40000000f00 */
[----:B------:R-:W-:-:S07]  /*1bc0*/  MOV R0, 0x1be0 ;  /* 0x00001be000007802 */ /* 0x000fce0000000f00 */
[----:B------:R-:W-:Y:S05]  /*1bd0*/  CALL.REL.NOINC `($__internal_1_$__cuda_sm20_div_rn_f64_full) ;  /* 0x0000002800307944 */ /* 0x000fea0003c00000 */
[----:B------:R-:W-:-:S07]  /*1be0*/  IMAD.MOV.U32 R7, RZ, RZ, R5 ;  /* 0x000000ffff077224 */ /* 0x000fce00078e0005 */
.L_x_71:
[----:B------:R-:W-:Y:S05]  /*1bf0*/  BSYNC.RECONVERGENT B3 ;  /* 0x0000000000037941 */ /* 0x000fea0003800200 */
.L_x_70:
[----:B------:R-:W0:Y:S01]  /*1c00*/  LDC R11, c[0x0][0x3a0] ;  /* 0x0000e800ff0b7b82 */ /* 0x000e220000000800 */
[----:B------:R-:W-:Y:S02]  /*1c10*/  IMAD.U32 R8, RZ, RZ, UR6 ;  /* 0x00000006ff087e24 */ /* 0x000fe4000f8e00ff */
[----:B------:R-:W-:-:S05]  /*1c20*/  IMAD.U32 R9, RZ, RZ, UR7 ;  /* 0x00000007ff097e24 */ /* 0x000fca000f8e00ff */
[----:B------:R-:W0:Y:S01]  /*1c30*/  LDC.64 R4, c[0x0][0x380] ;  /* 0x0000e000ff047b82 */ /* 0x000e220000000a00 */
[----:B------:R-:W2:Y:S01]  /*1c40*/  LDG.E.CONSTANT R8, desc[UR12][R8.64] ;  /* 0x0000000c08087981 */ /* 0x000ea2000c1e9900 */
[----:B0-----:R-:W-:-:S06]  /*1c50*/  IMAD.WIDE.U32 R4, R11, 0x4, R4 ;  /* 0x000000040b047825 */ /* 0x001fcc00078e0004 */
[----:B------:R-:W3:Y:S01]  /*1c60*/  LDG.E.CONSTANT R4, desc[UR12][R4.64] ;  /* 0x0000000c04047981 */ /* 0x000ee2000c1e9900 */
[----:B------:R-:W-:Y:S01]  /*1c70*/  DADD R6, R6, 1 ;  /* 0x3ff0000006067429 */ /* 0x000fe20000000000 */
[----:B------:R0:W1:Y:S01]  /*1c80*/  F2F.F64.F32 R26, R3 ;  /* 0x00000003001a7310 */ /* 0x0000620000201800 */
[----:B------:R-:W-:Y:S01]  /*1c90*/  IMAD.MOV.U32 R24, RZ, RZ, 0x0 ;  /* 0x00000000ff187424 */ /* 0x000fe200078e00ff */
[----:B------:R-:W-:Y:S01]  /*1ca0*/  MOV R25, 0x3ff00000 ;  /* 0x3ff0000000197802 */ /* 0x000fe20000000f00 */
[----:B------:R-:W-:Y:S01]  /*1cb0*/  DMUL R28, R28, -R28 ;  /* 0x8000001c1c1c7228 */ /* 0x000fe20000000000 */
[----:B------:R-:W-:Y:S02]  /*1cc0*/  CS2R R18, SRZ ;  /* 0x0000000000127805 */ /* 0x000fe4000001ff00 */
[----:B------:R-:W-:Y:S02]  /*1cd0*/  CS2R R44, SRZ ;  /* 0x00000000002c7805 */ /* 0x000fe4000001ff00 */
[C---:B------:R-:W-:Y:S01]  /*1ce0*/  DFMA R24, R6.reuse, -0.5, R24 ;  /* 0xbfe000000618782b */ /* 0x040fe20000000018 */
[----:B0-----:R-:W-:Y:S01]  /*1cf0*/  IMAD.U32 R3, RZ, RZ, UR14 ;  /* 0x0000000eff037e24 */ /* 0x001fe2000f8e00ff */
[----:B------:R-:W-:-:S02]  /*1d00*/  DADD R6, -R6, 1 ;  /* 0x3ff0000006067429 */ /* 0x000fc40000000100 */
[----:B-1----:R-:W-:-:S04]  /*1d10*/  DMUL R26, R26, 100 ;  /* 0x405900001a1a7828 */ /* 0x002fc80000000000 */
[----:B------:R-:W-:Y:S02]  /*1d20*/  DMUL R24, R24, R24 ;  /* 0x0000001818187228 */ /* 0x000fe40000000000 */
[C---:B------:R-:W-:Y:S02]  /*1d30*/  DADD R22, R6.reuse, R6 ;  /* 0x0000000006167229 */ /* 0x040fe40000000006 */
[----:B------:R-:W-:Y:S01]  /*1d40*/  DMUL R20, R6, -R6 ;  /* 0x8000000606147228 */ /* 0x000fe20000000000 */
[----:B--2---:R-:W0:Y:S02]  /*1d50*/  F2F.F64.F32 R46, R8 ;  /* 0x00000008002e7310 */ /* 0x004e240000201800 */
[----:B0-----:R-:W-:Y:S02]  /*1d60*/  IMAD.MOV.U32 R38, RZ, RZ, R46 ;  /* 0x000000ffff267224 */ /* 0x001fe400078e002e */
[----:B------:R-:W-:-:S04]  /*1d70*/  IMAD.MOV.U32 R39, RZ, RZ, R47 ;  /* 0x000000ffff277224 */ /* 0x000fc800078e002f */
[----:B---3--:R-:W0:Y:S02]  /*1d80*/  F2F.F64.F32 R30, R4 ;  /* 0x00000004001e7310 */ /* 0x008e240000201800 */
[----:B0-----:R-:W-:Y:S01]  /*1d90*/  IMAD.MOV.U32 R48, RZ, RZ, R30 ;  /* 0x000000ffff307224 */ /* 0x001fe200078e001e */
[----:B------:R-:W-:Y:S01]  /*1da0*/  MOV R49, R31 ;  /* 0x0000001f00317202 */ /* 0x000fe20000000f00 */
[----:B------:R-:W-:Y:S06]  /*1db0*/  @!P1 BRA `(.L_x_72) ;  /* 0x0000000800dc9947 */ /* 0x000fec0003800000 */
[----:B------:R-:W-:Y:S01]  /*1dc0*/  IMAD.MOV.U32 R4, RZ, RZ, RZ ;  /* 0x000000ffff047224 */ /* 0x000fe200078e00ff */
[----:B------:R-:W-:Y:S01]  /*1dd0*/  CS2R R18, SRZ ;  /* 0x0000000000127805 */ /* 0x000fe2000001ff00 */
[----:B------:R-:W-:Y:S01]  /*1de0*/  IMAD.U32 R3, RZ, RZ, UR14 ;  /* 0x0000000eff037e24 */ /* 0x000fe2000f8e00ff */
[----:B------:R-:W-:Y:S01]  /*1df0*/  MOV R48, R30 ;  /* 0x0000001e00307202 */ /* 0x000fe20000000f00 */
[----:B------:R-:W-:Y:S02]  /*1e00*/  IMAD.MOV.U32 R38, RZ, RZ, R46 ;  /* 0x000000ffff267224 */ /* 0x000fe400078e002e */
[----:B------:R-:W-:Y:S02]  /*1e10*/  IMAD.MOV.U32 R39, RZ, RZ, R47 ;  /* 0x000000ffff277224 */ /* 0x000fe400078e002f */
[----:B------:R-:W-:-:S07]  /*1e20*/  IMAD.MOV.U32 R49, RZ, RZ, R31 ;  /* 0x000000ffff317224 */ /* 0x000fce00078e001f */
.L_x_81:
[----:B0-----:R-:W0:Y:S02]  /*1e30*/  LDC.64 R16, c[0x0][0x380] ;  /* 0x0000e000ff107b82 */ /* 0x001e240000000a00 */
[----:B0-----:R-:W-:-:S05]  /*1e40*/  IMAD.WIDE.U32 R16, R3, 0x4, R16 ;  /* 0x0000000403107825 */ /* 0x001fca00078e0010 */
[----:B------:R-:W2:Y:S01]  /*1e50*/  LDG.E.CONSTANT R14, desc[UR12][R16.64] ;  /* 0x0000000c100e7981 */ /* 0x000ea2000c1e9900 */
[----:B------:R-:W-:Y:S01]  /*1e60*/  DADD R6, R38, R38 ;  /* 0x0000000026067229 */ /* 0x000fe20000000026 */
[----:B------:R-:W-:Y:S01]  /*1e70*/  VIADD R4, R4, 0x4 ;  /* 0x0000000404047836 */ /* 0x000fe20000000000 */
[----:B------:R-:W-:Y:S01]  /*1e80*/  DMUL R10, R28, R30 ;  /* 0x0000001e1c0a7228 */ /* 0x000fe20000000000 */
[----:B------:R-:W-:Y:S01]  /*1e90*/  BSSY.RECONVERGENT B3, `(.L_x_73) ;  /* 0x0000025000037945 */ /* 0x000fe20003800200 */
[----:B------:R-:W-:Y:S02]  /*1ea0*/  DADD R50, R38, -R46 ;  /* 0x0000000026327229 */ /* 0x000fe4000000082e */
[----:B------:R-:W-:Y:S01]  /*1eb0*/  DMUL R44, R20, R44 ;  /* 0x0000002c142c7228 */ /* 0x000fe20000000000 */
[----:B------:R-:W-:-:S03]  /*1ec0*/  ISETP.NE.AND P1, PT, R4, UR10, PT ;  /* 0x0000000a04007c0c */ /* 0x000fc6000bf25270 */
[----:B------:R-:W-:-:S04]  /*1ed0*/  DFMA R10, R32, R46, R10 ;  /* 0x0000002e200a722b */ /* 0x000fc8000000000a */
[----:B------:R-:W-:Y:S01]  /*1ee0*/  DFMA R44, R22, R18, R44 ;  /* 0x00000012162c722b */ /* 0x000fe2000000002c */
[----:B--2---:R-:W0:Y:S02]  /*1ef0*/  F2F.F64.F32 R14, R14 ;  /* 0x0000000e000e7310 */ /* 0x004e240000201800 */
[----:B0-----:R-:W-:-:S06]  /*1f00*/  DADD R8, R14, -R6 ;  /* 0x000000000e087229 */ /* 0x001fcc0000000806 */
[----:B------:R-:W0:Y:S01]  /*1f10*/  MUFU.RCP64H R7, R15 ;  /* 0x0000000f00077308 */ /* 0x000e220000001800 */
[----:B------:R-:W-:Y:S01]  /*1f20*/  IMAD.MOV.U32 R6, RZ, RZ, 0x1 ;  /* 0x00000001ff067424 */ /* 0x000fe200078e00ff */
[----:B------:R-:W-:Y:S02]  /*1f30*/  DADD R8, R8, R48 ;  /* 0x0000000008087229 */ /* 0x000fe40000000030 */
[----:B------:R-:W-:-:S06]  /*1f40*/  DADD R48, R48, -R30 ;  /* 0x0000000030307229 */ /* 0x000fcc000000081e */
        /* <DEDUP_REMOVED lines=10> */
[----:B------:R-:W-:-:S06]  /*1ff0*/  DFMA R6, R36, R6, R36 ;  /* 0x000000062406722b */ /* 0x000fcc0000000024 */
[----:B------:R-:W-:Y:S02]  /*2000*/  FSETP.GEU.AND P2, PT, |R45|, 6.5827683646048100446e-37, PT ;  /* 0x036000002d00780b */ /* 0x000fe40003f4e200 */
[----:B------:R-:W-:-:S08]  /*2010*/  DMUL R8, R44, R6 ;  /* 0x000000062c087228 */ /* 0x000fd00000000000 */
[----:B------:R-:W-:-:S08]  /*2020*/  DFMA R30, -R14, R8, R44 ;  /* 0x000000080e1e722b */ /* 0x000fd0000000012c */
[----:B------:R-:W-:-:S10]  /*2030*/  DFMA R6, R6, R30, R8 ;  /* 0x0000001e0606722b */ /* 0x000fd40000000008 */
[----:B------:R-:W-:-:S05]  /*2040*/  FFMA R0, RZ, R15, R7 ;  /* 0x0000000fff007223 */ /* 0x000fca0000000007 */
[----:B------:R-:W-:-:S13]  /*2050*/  FSETP.GT.AND P0, PT, |R0|, 1.469367938527859385e-39, PT ;  /* 0x001000000000780b */ /* 0x000fda0003f04200 */
[----:B------:R-:W-:Y:S05]  /*2060*/  @P0 BRA P2, `(.L_x_74) ;  /* 0x00000000001c0947 */ /* 0x000fea0001000000 */
[----:B------:R-:W-:Y:S01]  /*2070*/  IMAD.MOV.U32 R6, RZ, RZ, R44 ;  /* 0x000000ffff067224 */ /* 0x000fe200078e002c */
[----:B------:R-:W-:Y:S01]  /*2080*/  MOV R5, R45 ;  /* 0x0000002d00057202 */ /* 0x000fe20000000f00 */
[----:B------:R-:W-:Y:S01]  /*2090*/  IMAD.MOV.U32 R42, RZ, RZ, R14 ;  /* 0x000000ffff2a7224 */ /* 0x000fe200078e000e */
[----:B------:R-:W-:Y:S01]  /*20a0*/  MOV R0, 0x20d0 ;  /* 0x000020d000007802 */ /* 0x000fe20000000f00 */
[----:B------:R-:W-:-:S07]  /*20b0*/  IMAD.MOV.U32 R43, RZ, RZ, R15 ;  /* 0x000000ffff2b7224 */ /* 0x000fce00078e000f */
[----:B------:R-:W-:Y:S05]  /*20c0*/  CALL.REL.NOINC `($__internal_1_$__cuda_sm20_div_rn_f64_full) ;  /* 0x0000002000f47944 */ /* 0x000fea0003c00000 */
[----:B------:R-:W-:-:S07]  /*20d0*/  IMAD.MOV.U32 R7, RZ, RZ, R5 ;  /* 0x000000ffff077224 */ /* 0x000fce00078e0005 */
.L_x_74:
[----:B------:R-:W-:Y:S05]  /*20e0*/  BSYNC.RECONVERGENT B3 ;  /* 0x0000000000037941 */ /* 0x000fea0003800200 */
.L_x_73:
[----:B------:R-:W2:Y:S01]  /*20f0*/  LDG.E.CONSTANT R36, desc[UR12][R16.64+0x4] ;  /* 0x0000040c10247981 */ /* 0x000ea2000c1e9900 */
[----:B------:R-:W-:Y:S01]  /*2100*/  DADD R8, R14, R14 ;  /* 0x000000000e087229 */ /* 0x000fe2000000000e */
[----:B------:R-:W0:Y:S01]  /*2110*/  LDCU UR17, c[0x0][0x398] ;  /* 0x00007300ff1177ac */ /* 0x000e220008000800 */
[----:B------:R-:W-:Y:S01]  /*2120*/  DMUL R40, R28, R46 ;  /* 0x0000002e1c287228 */ /* 0x000fe20000000000 */
[----:B------:R-:W-:Y:S01]  /*2130*/  BSSY.RECONVERGENT B3, `(.L_x_75) ;  /* 0x0000028000037945 */ /* 0x000fe20003800200 */
[----:B------:R-:W-:-:S06]  /*2140*/  DMUL R18, R20, R18 ;  /* 0x0000001214127228 */ /* 0x000fcc0000000000 */
[----:B------:R-:W-:Y:S01]  /*2150*/  DFMA R40, R32, R12, R40 ;  /* 0x0000000c2028722b */ /* 0x000fe20000000028 */
[----:B0-----:R-:W-:Y:S01]  /*2160*/  IMAD R5, R2, UR17, R3 ;  /* 0x0000001102057c24 */ /* 0x001fe2000f8e0203 */
        /* <DEDUP_REMOVED lines=11> */
[----:B------:R-:W-:Y:S02]  /*2220*/  DFMA R40, R8, R40, R8 ;  /* 0x000000280828722b */ /* 0x000fe40000000008 */
[----:B------:R-:W-:Y:S02]  /*2230*/  DFMA R8, R22, R44, R18 ;  /* 0x0000002c1608722b */ /* 0x000fe40000000012 */
[----:B------:R-:W-:Y:S01]  /*2240*/  DADD R18, R50, R30 ;  /* 0x0000000032127229 */ /* 0x000fe2000000001e */
[----:B------:R-:W0:Y:S03]  /*2250*/  LDC.64 R50, c[0x0][0x3a8] ;  /* 0x0000ea00ff327b82 */ /* 0x000e260000000a00 */
[----:B------:R-:W-:-:S04]  /*2260*/  DFMA R30, -R36, R40, 1 ;  /* 0x3ff00000241e742b */ /* 0x000fc80000000128 */
[----:B------:R-:W-:Y:S02]  /*2270*/  DFMA R18, R24, R18, R8 ;  /* 0x000000121812722b */ /* 0x000fe40000000008 */
[----:B------:R-:W-:Y:S02]  /*2280*/  DMUL R8, R26, R6 ;  /* 0x000000061a087228 */ /* 0x000fe40000000000 */
[----:B------:R-:W-:-:S06]  /*2290*/  DFMA R30, R40, R30, R40 ;  /* 0x0000001e281e722b */ /* 0x000fcc0000000028 */
[----:B------:R-:W-:Y:S02]  /*22a0*/  FSETP.GEU.AND P2, PT, |R19|, 6.5827683646048100446e-37, PT ;  /* 0x036000001300780b */ /* 0x000fe40003f4e200 */
[----:B------:R-:W-:Y:S01]  /*22b0*/  DMUL R6, R18, R30 ;  /* 0x0000001e12067228 */ /* 0x000fe20000000000 */
[----:B------:R-:W1:Y:S01]  /*22c0*/  F2F.F32.F64 R9, R8 ;  /* 0x0000000800097310 */ /* 0x000e620000301000 */
[----:B0-----:R-:W-:-:S06]  /*22d0*/  IMAD.WIDE R50, R5, 0x4, R50 ;  /* 0x0000000405327825 */ /* 0x001fcc00078e0232 */
[----:B------:R-:W-:-:S08]  /*22e0*/  DFMA R40, -R36, R6, R18 ;  /* 0x000000062428722b */ /* 0x000fd00000000112 */
[----:B------:R-:W-:Y:S01]  /*22f0*/  DFMA R6, R30, R40, R6 ;  /* 0x000000281e06722b */ /* 0x000fe20000000006 */
[----:B-1----:R0:W-:Y:S09]  /*2300*/  STG.E desc[UR12][R50.64], R9 ;  /* 0x0000000932007986 */ /* 0x0021f2000c10190c */
[----:B------:R-:W-:-:S05]  /*2310*/  FFMA R0, RZ, R37, R7 ;  /* 0x00000025ff007223 */ /* 0x000fca0000000007 */
[----:B------:R-:W-:-:S13]  /*2320*/  FSETP.GT.AND P0, PT, |R0|, 1.469367938527859385e-39, PT ;  /* 0x001000000000780b */ /* 0x000fda0003f04200 */
[----:B0-----:R-:W-:Y:S05]  /*2330*/  @P0 BRA P2, `(.L_x_76) ;  /* 0x00000000001c0947 */ /* 0x001fea0001000000 */
[----:B------:R-:W-:Y:S01]  /*2340*/  MOV R6, R18 ;  /* 0x0000001200067202 */ /* 0x000fe20000000f00 */
[----:B------:R-:W-:Y:S01]  /*2350*/  IMAD.MOV.U32 R5, RZ, RZ, R19 ;  /* 0x000000ffff057224 */ /* 0x000fe200078e0013 */
[----:B------:R-:W-:Y:S01]  /*2360*/  MOV R0, 0x23a0 ;  /* 0x000023a000007802 */ /* 0x000fe20000000f00 */
[----:B------:R-:W-:Y:S02]  /*2370*/  IMAD.MOV.U32 R42, RZ, RZ, R36 ;  /* 0x000000ffff2a7224 */ /* 0x000fe400078e0024 */
[----:B------:R-:W-:-:S07]  /*2380*/  IMAD.MOV.U32 R43, RZ, RZ, R37 ;  /* 0x000000ffff2b7224 */ /* 0x000fce00078e0025 */
[----:B------:R-:W-:Y:S05]  /*2390*/  CALL.REL.NOINC `($__internal_1_$__cuda_sm20_div_rn_f64_full) ;  /* 0x0000002000407944 */ /* 0x000fea0003c00000 */
[----:B------:R-:W-:-:S07]  /*23a0*/  IMAD.MOV.U32 R7, RZ, RZ, R5 ;  /* 0x000000ffff077224 */ /* 0x000fce00078e0005 */
.L_x_76:
[----:B------:R-:W-:Y:S05]  /*23b0*/  BSYNC.RECONVERGENT B3 ;  /* 0x0000000000037941 */ /* 0x000fea0003800200 */
.L_x_75:
[----:B------:R-:W2:Y:S01]  /*23c0*/  LDG.E.CONSTANT R42, desc[UR12][R16.64+0x8] ;  /* 0x0000080c102a7981 */ /* 0x000ea2000c1e9900 */
[----:B------:R-:W-:Y:S01]  /*23d0*/  DADD R8, R36, R36 ;  /* 0x0000000024087229 */ /* 0x000fe20000000024 */
[----:B------:R-:W-:Y:S01]  /*23e0*/  BSSY.RECONVERGENT B3, `(.L_x_77) ;  /* 0x0000026000037945 */ /* 0x000fe20003800200 */
[----:B------:R-:W-:Y:S02]  /*23f0*/  DMUL R30, R28, R12 ;  /* 0x0000000c1c1e7228 */ /* 0x000fe40000000000 */
[----:B------:R-:W-:-:S06]  /*2400*/  DMUL R44, R20, R44 ;  /* 0x0000002c142c7228 */ /* 0x000fcc0000000000 */
[----:B------:R-:W-:Y:S02]  /*2410*/  DFMA R30, R32, R46, R30 ;  /* 0x0000002e201e722b */ /* 0x000fe4000000001e */
[----:B------:R-:W-:Y:S01]  /*2420*/  DFMA R44, R22, R18, R44 ;  /* 0x00000012162c722b */ /* 0x000fe2000000002c */
[----:B--2---:R-:W0:Y:S02]  /*2430*/  F2F.F64.F32 R42, R42 ;  /* 0x0000002a002a7310 */ /* 0x004e240000201800 */
[----:B0-----:R-:W-:Y:S01]  /*2440*/  DADD R12, R42, -R8 ;  /* 0x000000002a0c7229 */ /* 0x001fe20000000808 */
[----:B------:R-:W-:-:S05]  /*2450*/  IMAD.MOV.U32 R48, RZ, RZ, R42 ;  /* 0x000000ffff307224 */ /* 0x000fca00078e002a */
[----:B------:R-:W0:Y:S01]  /*2460*/  MUFU.RCP64H R9, R43 ;  /* 0x0000002b00097308 */ /* 0x000e220000001800 */
[----:B------:R-:W-:Y:S01]  /*2470*/  MOV R8, 0x1 ;  /* 0x0000000100087802 */ /* 0x000fe20000000f00 */
[----:B------:R-:W-:Y:S01]  /*2480*/  IMAD.MOV.U32 R49, RZ, RZ, R43 ;  /* 0x000000ffff317224 */ /* 0x000fe200078e002b */
        /* <DEDUP_REMOVED lines=24> */
[----:B------:R-:W-:-:S07]  /*2610*/  IMAD.MOV.U32 R5, RZ, RZ, R45 ;  /* 0x000000ffff057224 */ /* 0x000fce00078e002d */
[----:B------:R-:W-:Y:S05]  /*2620*/  CALL.REL.NOINC `($__internal_1_$__cuda_sm20_div_rn_f64_full) ;  /* 0x0000001c009c7944 */ /* 0x000fea0003c00000 */
[----:B------:R-:W-:-:S07]  /*2630*/  MOV R7, R5 ;  /* 0x0000000500077202 */ /* 0x000fce0000000f00 */
.L_x_78:
[----:B------:R-:W-:Y:S05]  /*2640*/  BSYNC.RECONVERGENT B3 ;  /* 0x0000000000037941 */ /* 0x000fea0003800200 */
.L_x_77:
[----:B------:R-:W2:Y:S01]  /*2650*/  LDG.E.CONSTANT R42, desc[UR12][R16.64+0xc] ;  /* 0x00000c0c102a7981 */ /* 0x000ea2000c1e9900 */
[----:B------:R-:W-:Y:S01]  /*2660*/  DADD R8, R48, R48 ;  /* 0x0000000030087229 */ /* 0x000fe20000000030 */
[----:B------:R-:W-:Y:S01]  /*2670*/  BSSY.RECONVERGENT B3, `(.L_x_79) ;  /* 0x0000026000037945 */ /* 0x000fe20003800200 */
[----:B------:R-:W-:Y:S02]  /*2680*/  DMUL R46, R28, R46 ;  /* 0x0000002e1c2e7228 */ /* 0x000fe40000000000 */
        /* <DEDUP_REMOVED lines=15> */
[----:B------:R-:W-:Y:S01]  /*2780*/  DADD R10, R38, R10 ;  /* 0x00000000260a7229 */ /* 0x000fe2000000000a */
[----:B------:R-:W-:Y:S01]  /*2790*/  IMAD.MOV.U32 R38, RZ, RZ, R42 ;  /* 0x000000ffff267224 */ /* 0x000fe200078e002a */
[----:B------:R-:W-:Y:S01]  /*27a0*/  DFMA R8, -R42, R14, 1 ;  /* 0x3ff000002a08742b */ /* 0x000fe2000000010e */
[----:B------:R-:W-:-:S05]  /*27b0*/  IMAD.MOV.U32 R39, RZ, RZ, R43 ;  /* 0x000000ffff277224 */ /* 0x000fca00078e002b */
        /* <DEDUP_REMOVED lines=13> */
[----:B------:R-:W-:Y:S02]  /*2890*/  MOV R5, R19 ;  /* 0x0000001300057202 */ /* 0x000fe40000000f00 */
[----:B------:R-:W-:-:S07]  /*28a0*/  MOV R0, 0x28c0 ;  /* 0x000028c000007802 */ /* 0x000fce0000000f00 */
[----:B------:R-:W-:Y:S05]  /*28b0*/  CALL.REL.NOINC `($__internal_1_$__cuda_sm20_div_rn_f64_full) ;  /* 0x0000001800f87944 */ /* 0x000fea0003c00000 */
[----:B------:R-:W-:-:S07]  /*28c0*/  IMAD.MOV.U32 R7, RZ, RZ, R5 ;  /* 0x000000ffff077224 */ /* 0x000fce00078e0005 */
.L_x_80:
[----:B------:R-:W-:Y:S05]  /*28d0*/  BSYNC.RECONVERGENT B3 ;  /* 0x0000000000037941 */ /* 0x000fea0003800200 */
.L_x_79:
[----:B------:R-:W-:Y:S01]  /*28e0*/  DMUL R6, R26, R6 ;  /* 0x000000061a067228 */ /* 0x000fe20000000000 */
[----:B------:R-:W-:-:S09]  /*28f0*/  VIADD R3, R3, 0x4 ;  /* 0x0000000403037836 */ /* 0x000fd20000000000 */
[----:B------:R-:W0:Y:S02]  /*2900*/  F2F.F32.F64 R7, R6 ;  /* 0x0000000600077310 */ /* 0x000e240000301000 */
[----:B0-----:R0:W-:Y:S01]  /*2910*/  STG.E desc[UR12][R50.64+0xc], R7 ;  /* 0x00000c0732007986 */ /* 0x0011e2000c10190c */
[----:B------:R-:W-:Y:S05]  /*2920*/  @P1 BRA `(.L_x_81) ;  /* 0xfffffff400401947 */ /* 0x000fea000383ffff */
.L_x_72:
[----:B------:R-:W-:-:S09]  /*2930*/  ULOP3.LUT UP0, URZ, UR16, 0x3, URZ, 0xc0, !UPT ;  /* 0x0000000310ff7892 */ /* 0x000fd2000f80c0ff */
[----:B------:R-:W-:Y:S05]  /*2940*/  BRA.U !UP0, `(.L_x_59) ;  /* 0x0000000908507547 */ /* 0x000fea000b800000 */
[----:B------:R-:W-:-:S09]  /*2950*/  UISETP.NE.AND UP0, UPT, UR9, 0x1, UPT ;  /* 0x000000010900788c */ /* 0x000fd2000bf05270 */
[----:B------:R-:W-:Y:S05]  /*2960*/  BRA.U !UP0, `(.L_x_82) ;  /* 0x0000000508847547 */ /* 0x000fea000b800000 */
[----:B------:R-:W1:Y:S02]  /*2970*/  LDC.64 R36, c[0x0][0x380] ;  /* 0x0000e000ff247b82 */ /* 0x000e640000000a00 */
[----:B-1----:R-:W-:-:S05]  /*2980*/  IMAD.WIDE.U32 R36, R3, 0x4, R36 ;  /* 0x0000000403247825 */ /* 0x002fca00078e0024 */
[----:B------:R-:W2:Y:S01]  /*2990*/  LDG.E.CONSTANT R16, desc[UR12][R36.64] ;  /* 0x0000000c24107981 */ /* 0x000ea2000c1e9900 */
[--C-:B------:R-:W-:Y:S01]  /*29a0*/  DADD R4, R38, R38.reuse ;  /* 0x0000000026047229 */ /* 0x100fe20000000026 */
[----:B------:R-:W-:Y:S01]  /*29b0*/  BSSY.RECONVERGENT B3, `(.L_x_83) ;  /* 0x0000025000037945 */ /* 0x000fe20003800200 */
[----:B------:R-:W-:Y:S02]  /*29c0*/  DMUL R8, R28, R30 ;  /* 0x0000001e1c087228 */ /* 0x000fe40000000000 */
[----:B------:R-:W-:Y:S02]  /*29d0*/  DADD R10, -R46, R38 ;  /* 0x000000002e0a7229 */ /* 0x000fe40000000126 */
        /* <DEDUP_REMOVED lines=12> */
[----:B------:R-:W-:Y:S02]  /*2aa0*/  DFMA R40, R6, R6, R6 ;  /* 0x000000060628722b */ /* 0x000fe40000000006 */
[----:B------:R-:W-:Y:S02]  /*2ab0*/  DADD R6, -R30, R48 ;  /* 0x000000001e067229 */ /* 0x000fe40000000130 */
        /* <DEDUP_REMOVED lines=20> */
.L_x_84:
[----:B------:R-:W-:Y:S05]  /*2c00*/  BSYNC.RECONVERGENT B3 ;  /* 0x0000000000037941 */ /* 0x000fea0003800200 */
.L_x_83:
[----:B------:R-:W2:Y:S01]  /*2c10*/  LDG.E.CONSTANT R48, desc[UR12][R36.64+0x4] ;  /* 0x0000040c24307981 */ /* 0x000ea2000c1e9900 */
[----:B------:R-:W-:Y:S01]  /*2c20*/  DADD R4, R16, R16 ;  /* 0x0000000010047229 */ /* 0x000fe20000000010 */
[----:B------:R-:W-:Y:S01]  /*2c30*/  IMAD.MOV.U32 R30, RZ, RZ, 0x1 ;  /* 0x00000001ff1e7424 */ /* 0x000fe200078e00ff */
[----:B------:R-:W-:Y:S01]  /*2c40*/  DMUL R8, R28, R46 ;  /* 0x0000002e1c087228 */ /* 0x000fe20000000000 */
[----:B------:R-:W0:Y:S01]  /*2c50*/  LDCU UR17, c[0x0][0x398] ;  /* 0x00007300ff1177ac */ /* 0x000e220008000800 */
[----:B------:R-:W-:Y:S01]  /*2c60*/  DADD R12, R12, R12 ;  /* 0x000000000c0c7229 */ /* 0x000fe2000000000c */
[----:B------:R-:W-:Y:S01]  /*2c70*/  BSSY.RECONVERGENT B3, `(.L_x_85) ;  /* 0x0000026000037945 */ /* 0x000fe20003800200 */
[----:B------:R-:W-:-:S04]  /*2c80*/  DMUL R18, R20, R18 ;  /* 0x0000001214127228 */ /* 0x000fc80000000000 */
[----:B------:R-:W-:-:S04]  /*2c90*/  DFMA R8, R32, R14, R8 ;  /* 0x0000000e2008722b */ /* 0x000fc80000000008 */
[----:B------:R-:W-:Y:S01]  /*2ca0*/  DFMA R18, R22, R44, R18 ;  /* 0x0000002c1612722b */ /* 0x000fe20000000012 */
[----:B--2---:R-:W1:Y:S02]  /*2cb0*/  F2F.F64.F32 R48, R48 ;  /* 0x0000003000307310 */ /* 0x004e640000201800 */
[----:B-1----:R-:W-:-:S06]  /*2cc0*/  DADD R4, R48, -R4 ;  /* 0x0000000030047229 */ /* 0x002fcc0000000804 */
[----:B------:R-:W1:Y:S02]  /*2cd0*/  MUFU.RCP64H R31, R49 ;  /* 0x00000031001f7308 */ /* 0x000e640000001800 */
[----:B------:R-:W-:-:S08]  /*2ce0*/  DADD R4, R38, R4 ;  /* 0x0000000026047229 */ /* 0x000fd00000000004 */
[----:B------:R-:W-:Y:S02]  /*2cf0*/  DFMA R46, R34, R4, R8 ;  /* 0x00000004222e722b */ /* 0x000fe40000000008 */
[----:B-1----:R-:W-:-:S06]  /*2d00*/  DFMA R8, -R48, R30, 1 ;  /* 0x3ff000003008742b */ /* 0x002fcc000000011e */
[----:B------:R-:W-:Y:S02]  /*2d10*/  DADD R4, R48, -R46 ;  /* 0x0000000030047229 */ /* 0x000fe4000000082e */
[----:B------:R-:W-:-:S06]  /*2d20*/  DFMA R8, R8, R8, R8 ;  /* 0x000000080808722b */ /* 0x000fcc0000000008 */
[----:B------:R-:W-:Y:S02]  /*2d30*/  DADD R4, R4, -R12 ;  /* 0x0000000004047229 */ /* 0x000fe4000000080c */
[----:B------:R-:W-:Y:S01]  /*2d40*/  DFMA R8, R30, R8, R30 ;  /* 0x000000081e08722b */ /* 0x000fe2000000001e */
[----:B------:R-:W1:Y:S05]  /*2d50*/  LDC.64 R30, c[0x0][0x3a8] ;  /* 0x0000ea00ff1e7b82 */ /* 0x000e6a0000000a00 */
[----:B------:R-:W-:Y:S02]  /*2d60*/  DADD R4, R10, R4 ;  /* 0x000000000a047229 */ /* 0x000fe40000000004 */
[----:B------:R-:W-:-:S06]  /*2d70*/  DFMA R10, -R48, R8, 1 ;  /* 0x3ff00000300a742b */ /* 0x000fcc0000000108 */
[----:B------:R-:W-:Y:S02]  /*2d80*/  DFMA R18, R24, R4, R18 ;  /* 0x000000041812722b */ /* 0x000fe40000000012 */
[----:B------:R-:W-:Y:S02]  /*2d90*/  DFMA R8, R8, R10, R8 ;  /* 0x0000000a0808722b */ /* 0x000fe40000000008 */
[----:B------:R-:W-:Y:S01]  /*2da0*/  DMUL R4, R26, R6 ;  /* 0x000000061a047228 */ /* 0x000fe20000000000 */
[----:B0-----:R-:W-:-:S05]  /*2db0*/  IMAD R11, R2, UR17, R3 ;  /* 0x00000011020b7c24 */ /* 0x001fca000f8e0203 */
[----:B------:R-:W-:Y:S01]  /*2dc0*/  DMUL R6, R18, R8 ;  /* 0x0000000812067228 */ /* 0x000fe20000000000 */
[----:B------:R-:W-:Y:S01]  /*2dd0*/  FSETP.GEU.AND P1, PT, |R19|, 6.5827683646048100446e-37, PT ;  /* 0x036000001300780b */ /* 0x000fe20003f2e200 */
[----:B-1----:R-:W-:Y:S02]  /*2de0*/  IMAD.WIDE R10, R11, 0x4, R30 ;  /* 0x000000040b0a7825 */ /* 0x002fe400078e021e */
[----:B------:R-:W0:Y:S04]  /*2df0*/  F2F.F32.F64 R5, R4 ;  /* 0x0000000400057310 */ /* 0x000e280000301000 */
[----:B------:R-:W-:-:S08]  /*2e00*/  DFMA R12, -R48, R6, R18 ;  /* 0x00000006300c722b */ /* 0x000fd00000000112 */
[----:B------:R-:W-:Y:S01]  /*2e10*/  DFMA R6, R8, R12, R6 ;  /* 0x0000000c0806722b */ /* 0x000fe20000000006 */
[----:B0-----:R0:W-:Y:S09]  /*2e20*/  STG.E desc[UR12][R10.64], R5 ;  /* 0x000000050a007986 */ /* 0x0011f2000c10190c */
        /* <DEDUP_REMOVED lines=10> */
.L_x_86:
[----:B------:R-:W-:Y:S05]  /*2ed0*/  BSYNC.RECONVERGENT B3 ;  /* 0x0000000000037941 */ /* 0x000fea0003800200 */
.L_x_85:
[----:B------:R-:W-:Y:S01]  /*2ee0*/  DMUL R6, R26, R6 ;  /* 0x000000061a067228 */ /* 0x000fe20000000000 */
[----:B------:R-:W-:Y:S01]  /*2ef0*/  IMAD.MOV.U32 R38, RZ, RZ, R48 ;  /* 0x000000ffff267224 */ /* 0x000fe200078e0030 */
[----:B------:R-:W-:Y:S01]  /*2f00*/  IADD3 R3, PT, PT, R3, 0x2, RZ ;  /* 0x0000000203037810 */ /* 0x000fe20007ffe0ff */
[----:B------:R-:W-:Y:S01]  /*2f10*/  IMAD.MOV.U32 R39, RZ, RZ, R49 ;  /* 0x000000ffff277224 */ /* 0x000fe200078e0031 */
[----:B------:R-:W-:Y:S01]  /*2f20*/  MOV R48, R16 ;  /* 0x0000001000307202 */ /* 0x000fe20000000f00 */
[----:B------:R-:W-:Y:S02]  /*2f30*/  IMAD.MOV.U32 R30, RZ, RZ, R14 ;  /* 0x000000ffff1e7224 */ /* 0x000fe400078e000e */
[----:B------:R-:W-:Y:S02]  /*2f40*/  IMAD.MOV.U32 R31, RZ, RZ, R15 ;  /* 0x000000ffff1f7224 */ /* 0x000fe400078e000f */
[----:B------:R-:W-:Y:S01]  /*2f50*/  IMAD.MOV.U32 R49, RZ, RZ, R17 ;  /* 0x000000ffff317224 */ /* 0x000fe200078e0011 */
[----:B------:R-:W0:Y:S02]  /*2f60*/  F2F.F32.F64 R7, R6 ;  /* 0x0000000600077310 */ /* 0x000e240000301000 */
[----:B0-----:R1:W-:Y:S04]  /*2f70*/  STG.E desc[UR12][R10.64+0x4], R7 ;  /* 0x000004070a007986 */ /* 0x0013e8000c10190c */
.L_x_82:
[----:B------:R-:W-:-:S09]  /*2f80*/  ULOP3.LUT UP0, URZ, UR8, 0x1, URZ, 0xc0, !UPT ;  /* 0x0000000108ff7892 */ /* 0x000fd2000f80c0ff */
[----:B------:R-:W-:Y:S05]  /*2f90*/  BRA.U !UP0, `(.L_x_59) ;  /* 0x0000000108bc7547 */ /* 0x000fea000b800000 */
[----:B------:R-:W2:Y:S02]  /*2fa0*/  LDC.64 R4, c[0x0][0x380] ;  /* 0x0000e000ff047b82 */ /* 0x000ea40000000a00 */
[----:B--2---:R-:W-:-:S05]  /*2fb0*/  IMAD.WIDE.U32 R4, R3, 0x4, R4 ;  /* 0x0000000403047825 */ /* 0x004fca00078e0004 */
[----:B------:R-:W2:Y:S01]  /*2fc0*/  LDG.E.CONSTANT R42, desc[UR12][R4.64] ;  /* 0x0000000c042a7981 */ /* 0x000ea2000c1e9900 */
[----:B01----:R-:W-:Y:S01]  /*2fd0*/  DADD R6, R38, R38 ;  /* 0x0000000026067229 */ /* 0x003fe20000000026 */
[----:B------:R-:W-:Y:S01]  /*2fe0*/  IMAD.MOV.U32 R8, RZ, RZ, 0x1 ;  /* 0x00000001ff087424 */ /* 0x000fe200078e00ff */
[----:B------:R-:W-:Y:S01]  /*2ff0*/  DMUL R28, R28, R30 ;  /* 0x0000001e1c1c7228 */ /* 0x000fe20000000000 */
[----:B------:R-:W-:Y:S01]  /*3000*/  BSSY.RECONVERGENT B3, `(.L_x_87) ;  /* 0x0000021000037945 */ /* 0x000fe20003800200 */
[----:B------:R-:W-:Y:S02]  /*3010*/  DADD R38, R38, -R46 ;  /* 0x0000000026267229 */ /* 0x000fe4000000082e */
[----:B------:R-:W-:-:S04]  /*3020*/  DMUL R20, R20, R44 ;  /* 0x0000002c14147228 */ /* 0x000fc80000000000 */
[----:B------:R-:W-:Y:S02]  /*3030*/  DFMA R28, R32, R46, R28 ;  /* 0x0000002e201c722b */ /* 0x000fe4000000001c */
[----:B------:R-:W-:Y:S02]  /*3040*/  DADD R38, R38, R38 ;  /* 0x0000000026267229 */ /* 0x000fe40000000026 */
[----:B------:R-:W-:Y:S01]  /*3050*/  DFMA R20, R22, R18, R20 ;  /* 0x000000121614722b */ /* 0x000fe20000000014 */
[----:B--2---:R-:W0:Y:S08]  /*3060*/  F2F.F64.F32 R42, R42 ;  /* 0x0000002a002a7310 */ /* 0x004e300000201800 */
[----:B0-----:R-:W0:Y:S01]  /*3070*/  MUFU.RCP64H R9, R43 ;  /* 0x0000002b00097308 */ /* 0x001e220000001800 */
[----:B------:R-:W-:-:S08]  /*3080*/  DADD R6, R42, -R6 ;  /* 0x000000002a067229 */ /* 0x000fd00000000806 */
[----:B------:R-:W-:Y:S02]  /*3090*/  DADD R6, R6, R48 ;  /* 0x0000000006067229 */ /* 0x000fe40000000030 */
[----:B------:R-:W-:-:S06]  /*30a0*/  DADD R48, R48, -R30 ;  /* 0x0000000030307229 */ /* 0x000fcc000000081e */
        /* <DEDUP_REMOVED lines=22> */
.L_x_88:
[----:B------:R-:W-:Y:S05]  /*3210*/  BSYNC.RECONVERGENT B3 ;  /* 0x0000000000037941 */ /* 0x000fea0003800200 */
.L_x_87:
[----:B------:R-:W0:Y:S01]  /*3220*/  LDC.64 R4, c[0x0][0x3a8] ;  /* 0x0000ea00ff047b82 */ /* 0x000e220000000a00 */
[----:B------:R-:W1:Y:S01]  /*3230*/  LDCU UR17, c[0x0][0x398] ;  /* 0x00007300ff1177ac */ /* 0x000e620008000800 */
[----:B------:R-:W-:-:S10]  /*3240*/  DMUL R6, R26, R6 ;  /* 0x000000061a067228 */ /* 0x000fd40000000000 */
[----:B------:R-:W2:Y:S01]  /*3250*/  F2F.F32.F64 R7, R6 ;  /* 0x0000000600077310 */ /* 0x000ea20000301000 */
[----:B-1----:R-:W-:-:S04]  /*3260*/  IMAD R3, R2, UR17, R3 ;  /* 0x0000001102037c24 */ /* 0x002fc8000f8e0203 */
[----:B0-----:R-:W-:-:S05]  /*3270*/  IMAD.WIDE R4, R3, 0x4, R4 ;  /* 0x0000000403047825 */ /* 0x001fca00078e0204 */
[----:B--2---:R3:W-:Y:S02]  /*3280*/  STG.E desc[UR12][R4.64], R7 ;  /* 0x0000000704007986 */ /* 0x0047e4000c10190c */
.L_x_59:
[----:B------:R-:W-:Y:S05]  /*3290*/  BSYNC.RECONVERGENT B0 ;  /* 0x0000000000007941 */ /* 0x000fea0003800200 */
.L_x_58:
[----:B------:R-:W4:Y:S01]  /*32a0*/  LDCU UR17, c[0x0][0x39c] ;  /* 0x00007380ff1177ac */ /* 0x000f220008000800 */
[----:B------:R-:W-:-:S05]  /*32b0*/  VIADD R2, R2, UR4 ;  /* 0x0000000402027c36 */ /* 0x000fca0008000000 */
[----:B----4-:R-:W-:-:S13]  /*32c0*/  ISETP.GE.AND P0, PT, R2, UR17, PT ;  /* 0x0000001102007c0c */ /* 0x010fda000bf06270 */
[----:B------:R-:W-:Y:S05]  /*32d0*/  @!P0 BRA `(.L_x_89) ;  /* 0xffffffd4001c8947 */ /* 0x000fea000383ffff */
[----:B------:R-:W-:Y:S05]  /*32e0*/  BSYNC.RECONVERGENT B1 ;  /* 0x0000000000017941 */ /* 0x000fea0003800200 */
.L_x_52:
[----:B------:R-:W-:Y:S05]  /*32f0*/  EXIT ;  /* 0x000000000000794d */ /* 0x000fea0003800000 */
.L_x_51:
[----:B------:R-:W-:Y:S02]  /*3300*/  ULOP3.LUT UR9, UR11, 0x7, URZ, 0xc0, !UPT ;  /* 0x000000070b097892 */ /* 0x000fe4000f8ec0ff */
[----:B------:R-:W-:Y:S02]  /*3310*/  UIADD3 UR8, UPT, UPT, UR11, -0x1, URZ ;  /* 0xffffffff0b087890 */ /* 0x000fe4000fffe0ff */
[----:B------:R-:W-:Y:S02]  /*3320*/  ULOP3.LUT UR14, UR11, 0x3, URZ, 0xc0, !UPT ;  /* 0x000000030b0e7892 */ /* 0x000fe4000f8ec0ff */
[----:B------:R-:W-:Y:S02]  /*3330*/  ULOP3.LUT UR15, UR11, 0x7ffffff8, URZ, 0xc0, !UPT ;  /* 0x7ffffff80b0f7892 */ /* 0x000fe4000f8ec0ff */
[----:B------:R-:W-:-:S12]  /*3340*/  UIADD3 UR10, UPT, UPT, UR9, -0x1, URZ ;  /* 0xffffffff090a7890 */ /* 0x000fd8000fffe0ff */
.L_x_102:
[----:B012---:R-:W0:Y:S02]  /*3350*/  LDC.64 R4, c[0x0][0x388] ;  /* 0x0000e200ff047b82 */ /* 0x007e240000000a00 */
[----:B0-----:R-:W-:-:S05]  /*3360*/  IMAD.WIDE R4, R2, 0x4, R4 ;  /* 0x0000000402047825 */ /* 0x001fca00078e0204 */
[----:B------:R0:W5:Y:S01]  /*3370*/  LDG.E.CONSTANT R10, desc[UR12][R4.64] ;  /* 0x0000000c040a7981 */ /* 0x000162000c1e9900 */
[----:B------:R-:W-:-:S09]  /*3380*/  UISETP.GT.AND UP0, UPT, UR11, URZ, UPT ;  /* 0x000000ff0b00728c */ /* 0x000fd2000bf04270 */
[----:B0-----:R-:W-:Y:S05]  /*3390*/  BRA.U !UP0, `(.L_x_90) ;  /* 0x0000000108ec7547 */ /* 0x001fea000b800000 */
[----:B------:R-:W-:Y:S01]  /*33a0*/  UISETP.GE.U32.AND UP0, UPT, UR8, 0x7, UPT ;  /* 0x000000070800788c */ /* 0x000fe2000bf06070 */
[----:B------:R-:W-:-:S08]  /*33b0*/  IMAD.MOV.U32 R3, RZ, RZ, RZ ;  /* 0x000000ffff037224 */ /* 0x000fd000078e00ff */
[----:B------:R-:W-:Y:S05]  /*33c0*/  BRA.U !UP0, `(.L_x_91) ;  /* 0x0000000108487547 */ /* 0x000fea000b800000 */
[----:B------:R-:W0:Y:S01]  /*33d0*/  LDC R0, c[0x0][0x398] ;  /* 0x0000e600ff007b82 */ /* 0x000e220000000800 */
[----:B------:R-:W-:Y:S02]  /*33e0*/  IMAD.MOV.U32 R3, RZ, RZ, RZ ;  /* 0x000000ffff037224 */ /* 0x000fe400078e00ff */
[----:B------:R-:W-:-:S05]  /*33f0*/  IMAD.MOV.U32 R9, RZ, RZ, 0x7fc00000 ;  /* 0x7fc00000ff097424 */ /* 0x000fca00078e00ff */
[----:B------:R-:W1:Y:S02]  /*3400*/  LDC.64 R6, c[0x0][0x3a8] ;  /* 0x0000ea00ff067b82 */ /* 0x000e640000000a00 */
.L_x_92:
[----:B0-2---:R-:W-:Y:S01]  /*3410*/  IMAD R5, R2, R0, R3 ;  /* 0x0000000002057224 */ /* 0x005fe200078e0203 */
[----:B------:R-:W-:-:S03]  /*3420*/  IADD3 R3, PT, PT, R3, 0x8, RZ ;  /* 0x0000000803037810 */ /* 0x000fc60007ffe0ff */
[----:B-1----:R-:W-:Y:S01]  /*3430*/  IMAD.WIDE R4, R5, 0x4, R6 ;  /* 0x0000000405047825 */ /* 0x002fe200078e0206 */
[----:B------:R-:W-:-:S04]  /*3440*/  ISETP.NE.AND P0, PT, R3, UR15, PT ;  /* 0x0000000f03007c0c */ /* 0x000fc8000bf05270 */
        /* <DEDUP_REMOVED lines=10> */
.L_x_91:
[----:B------:R-:W-:-:S09]  /*34f0*/  UISETP.NE.AND UP0, UPT, UR9, URZ, UPT ;  /* 0x000000ff0900728c */ /* 0x000fd2000bf05270 */
[----:B------:R-:W-:Y:S05]  /*3500*/  BRA.U !UP0, `(.L_x_90) ;  /* 0x0000000108907547 */ /* 0x000fea000b800000 */
[----:B------:R-:W-:-:S04]  /*3510*/  UISETP.LT.U32.AND UP0, UPT, UR14, 0x2, UPT ;  /* 0x000000020e00788c */ /* 0x000fc8000bf01070 */
[----:B------:R-:W-:Y:S02]  /*3520*/  USEL UR5, UR14, 0x2, UP0 ;  /* 0x000000020e057887 */ /* 0x000fe40008000000 */
[----:B------:R-:W-:Y:S02]  /*3530*/  UISETP.GE.U32.AND UP0, UPT, UR10, 0x3, UPT ;  /* 0x000000030a00788c */ /* 0x000fe4000bf06070 */
[----:B------:R-:W-:-:S12]  /*3540*/  USHF.L.U32 UR5, UR5, 0x2, URZ ;  /* 0x0000000205057899 */ /* 0x000fd800080006ff */
[----:B------:R-:W0:Y:S02]  /*3550*/  LDCU UR6, c[0x2][UR5+0xc] ;  /* 0x00800180050677ac */ /* 0x000e240008000800 */
[----:B0-----:R-:W-:Y:S01]  /*3560*/  USHF.R.S32.HI UR7, URZ, 0x1f, UR6 ;  /* 0x0000001fff077899 */ /* 0x001fe20008011406 */
[----:B------:R-:W-:Y:S11]  /*3570*/  BRA.U !UP0, `(.L_x_93) ;  /* 0x0000000108287547 */ /* 0x000ff6000b800000 */
[----:B--2---:R-:W0:Y:S01]  /*3580*/  LDC.64 R4, c[0x0][0x3a8] ;  /* 0x0000ea00ff047b82 */ /* 0x004e220000000a00 */
[----:B------:R-:W1:Y:S01]  /*3590*/  LDCU UR5, c[0x0][0x398] ;  /* 0x00007300ff0577ac */ /* 0x000e620008000800 */
[----:B------:R-:W-:Y:S02]  /*35a0*/  IMAD.MOV.U32 R9, RZ, RZ, 0x7fc00000 ;  /* 0x7fc00000ff097424 */ /* 0x000fe400078e00ff */
[----:B-1----:R-:W-:Y:S02]  /*35b0*/  IMAD R7, R2, UR5, R3 ;  /* 0x0000000502077c24 */ /* 0x002fe4000f8e0203 */
[----:B------:R-:W-:Y:S02]  /*35c0*/  VIADD R3, R3, 0x4 ;  /* 0x0000000403037836 */ /* 0x000fe40000000000 */
[----:B0-----:R-:W-:-:S05]  /*35d0*/  IMAD.WIDE R4, R7, 0x4, R4 ;  /* 0x0000000407047825 */ /* 0x001fca00078e0204 */
[----:B------:R0:W-:Y:S04]  /*35e0*/  STG.E desc[UR12][R4.64], R9 ;  /* 0x0000000904007986 */ /* 0x0001e8000c10190c */
[----:B------:R0:W-:Y:S04]  /*35f0*/  STG.E desc[UR12][R4.64+0x4], R9 ;  /* 0x0000040904007986 */ /* 0x0001e8000c10190c */
[----:B------:R0:W-:Y:S04]  /*3600*/  STG.E desc[UR12][R4.64+0x8], R9 ;  /* 0x0000080904007986 */ /* 0x0001e8000c10190c */
[----:B------:R0:W-:Y:S02]  /*3610*/  STG.E desc[UR12][R4.64+0xc], R9 ;  /* 0x00000c0904007986 */ /* 0x0001e4000c10190c */
.L_x_93:
[----:B------:R-:W-:Y:S05]  /*3620*/  BRXU UR6 -0x3630                                                                                     (*"BRANCH_TARGETS .L_x_90,.L_x_136,.L_x_137"*) ;  /* 0xffffffc806747958 */ /* 0x000fea000b83ffff */
.L_x_137:
[----:B0-2---:R-:W0:Y:S01]  /*3630*/  LDC.64 R4, c[0x0][0x3a8] ;  /* 0x0000ea00ff047b82 */ /* 0x005e220000000a00 */
[----:B------:R-:W1:Y:S01]  /*3640*/  LDCU UR5, c[0x0][0x398] ;  /* 0x00007300ff0577ac */ /* 0x000e620008000800 */
[----:B------:R-:W-:Y:S02]  /*3650*/  IMAD.MOV.U32 R9, RZ, RZ, 0x7fc00000 ;  /* 0x7fc00000ff097424 */ /* 0x000fe400078e00ff */
[----:B-1----:R-:W-:Y:S01]  /*3660*/  IMAD R7, R2, UR5, R3 ;  /* 0x0000000502077c24 */ /* 0x002fe2000f8e0203 */
[----:B------:R-:W-:-:S03]  /*3670*/  IADD3 R3, PT, PT, R3, 0x2, RZ ;  /* 0x0000000203037810 */ /* 0x000fc60007ffe0ff */
[----:B0-----:R-:W-:-:S05]  /*3680*/  IMAD.WIDE R4, R7, 0x4, R4 ;  /* 0x0000000407047825 */ /* 0x001fca00078e0204 */
[----:B------:R1:W-:Y:S04]  /*3690*/  STG.E desc[UR12][R4.64], R9 ;  /* 0x0000000904007986 */ /* 0x0003e8000c10190c */
[----:B------:R1:W-:Y:S02]  /*36a0*/  STG.E desc[UR12][R4.64+0x4], R9 ;  /* 0x0000040904007986 */ /* 0x0003e4000c10190c */
.L_x_136:
[----:B------:R-:W-:Y:S01]  /*36b0*/  ULOP3.LUT UP0, URZ, UR11, 0x1, URZ, 0xc0, !UPT ;  /* 0x000000010bff7892 */ /* 0x000fe2000f80c0ff */
[----:B------:R-:W-:-:S05]  /*36c0*/  IMAD.MOV.U32 R7, RZ, RZ, 0x7fc00000 ;  /* 0x7fc00000ff077424 */ /* 0x000fca00078e00ff */
[----:B------:R-:W-:-:S05]  /*36d0*/  PLOP3.LUT P0, PT, PT, PT, UP0, 0x80, 0x8 ;  /* 0x000000000008781c */ /* 0x000fca0003f0f008 */
[----:B------:R-:W0:Y:S01]  /*36e0*/  @UP0 LDCU.64 UR6, c[0x0][0x3a8] ;  /* 0x00007500ff0607ac */ /* 0x000e220008000a00 */
[----:B------:R-:W3:Y:S01]  /*36f0*/  @UP0 LDCU UR5, c[0x0][0x398] ;  /* 0x00007300ff0507ac */ /* 0x000ee20008000800 */
[----:B012---:R-:W-:Y:S02]  /*3700*/  IMAD.U32 R4, RZ, RZ, UR6 ;  /* 0x00000006ff047e24 */ /* 0x007fe4000f8e00ff */
[----:B------:R-:W-:-:S04]  /*3710*/  IMAD.U32 R5, RZ, RZ, UR7 ;  /* 0x00000007ff057e24 */ /* 0x000fc8000f8e00ff */
[----:B---3--:R-:W-:-:S04]  /*3720*/  @P0 IMAD R3, R2, UR5, R3 ;  /* 0x0000000502030c24 */ /* 0x008fc8000f8e0203 */
[----:B------:R-:W-:-:S05]  /*3730*/  @P0 IMAD.WIDE R4, R3, 0x4, R4 ;  /* 0x0000000403040825 */ /* 0x000fca00078e0204 */
[----:B------:R1:W-:Y:S02]  /*3740*/  @P0 STG.E desc[UR12][R4.64], R7 ;  /* 0x0000000704000986 */ /* 0x0003e4000c10190c */
.L_x_90:
        /* <DEDUP_REMOVED lines=9> */
[----:B------:R-:W-:Y:S04]  /*37e0*/  BSSY.RECONVERGENT B1, `(.L_x_96) ;  /* 0x0000014000017945 */ /* 0x000fe80003800200 */
        /* <DEDUP_REMOVED lines=12> */
[----:B------:R-:W-:Y:S01]  /*38b0*/  MOV R6, 0x39c8c6cb ;  /* 0x39c8c6cb00067802 */ /* 0x000fe20000000f00 */
[----:B------:R-:W-:Y:S01]  /*38c0*/  IMAD.MOV.U32 R5, RZ, RZ, 0x4011c4d3 ;  /* 0x4011c4d3ff057424 */ /* 0x000fe200078e00ff */
[----:B------:R-:W-:Y:S01]  /*38d0*/  MOV R0, 0x3910 ;  /* 0x0000391000007802 */ /* 0x000fe20000000f00 */
[----:B------:R-:W-:Y:S02]  /*38e0*/  IMAD.MOV.U32 R42, RZ, RZ, R10 ;  /* 0x000000ffff2a7224 */ /* 0x000fe400078e000a */
[----:B------:R-:W-:-:S07]  /*38f0*/  IMAD.MOV.U32 R43, RZ, RZ, R11 ;  /* 0x000000ffff2b7224 */ /* 0x000fce00078e000b */
[----:B------:R-:W-:Y:S05]  /*3900*/  CALL.REL.NOINC `($__internal_1_$__cuda_sm20_div_rn_f64_full) ;  /* 0x0000000800e47944 */ /* 0x000fea0003c00000 */
[----:B------:R-:W-:-:S07]  /*3910*/  IMAD.MOV.U32 R7, RZ, RZ, R5 ;  /* 0x000000ffff077224 */ /* 0x000fce00078e0005 */
.L_x_97:
[----:B------:R-:W-:Y:S05]  /*3920*/  BSYNC.RECONVERGENT B1 ;  /* 0x0000000000017941 */ /* 0x000fea0003800200 */
.L_x_96:
[C---:B------:R-:W-:Y:S01]  /*3930*/  DSETP.GE.AND P0, PT, R6.reuse, 2.14748364800000000000e+09, PT ;  /* 0x41e000000600742a */ /* 0x040fe20003f06000 */
[----:B------:R-:W-:Y:S05]  /*3940*/  BSSY.RECONVERGENT B1, `(.L_x_98) ;  /* 0x0000006000017945 */ /* 0x000fea0003800200 */
[----:B------:R-:W-:-:S14]  /*3950*/  DSETP.EQ.OR P0, PT, R6, +INF , !P0 ;  /* 0x7ff000000600742a */ /* 0x000fdc0004702400 */
[----:B------:R-:W-:Y:S05]  /*3960*/  @P0 BRA `(.L_x_99) ;  /* 0x00000000000c0947 */ /* 0x000fea0003800000 */
[----:B------:R-:W-:Y:S02]  /*3970*/  MOV R16, R7 ;  /* 0x0000000700107202 */ /* 0x000fe40000000f00 */
[----:B------:R-:W-:-:S07]  /*3980*/  MOV R14, 0x39a0 ;  /* 0x000039a0000e7802 */ /* 0x000fce0000000f00 */
[----:B------:R-:W-:Y:S05]  /*3990*/  CALL.REL.NOINC `($dec_osc_batch_f32$__internal_trig_reduction_slowpathd) ;  /* 0x0000001000507944 */ /* 0x000fea0003c00000 */
.L_x_99:
[----:B------:R-:W-:Y:S05]  /*39a0*/  BSYNC.RECONVERGENT B1 ;  /* 0x0000000000017941 */ /* 0x000fea0003800200 */
.L_x_98:
[----:B------:R-:W-:Y:S01]  /*39b0*/  DMUL R42, R10, 0.5 ;  /* 0x3fe000000a2a7828 */ /* 0x000fe20000000000 */
[----:B------:R-:W-:Y:S01]  /*39c0*/  IMAD.MOV.U32 R4, RZ, RZ, 0x1 ;  /* 0x00000001ff047424 */ /* 0x000fe200078e00ff */
[----:B------:R-:W-:Y:S01]  /*39d0*/  UMOV UR6, 0x39c8c6cb ;  /* 0x39c8c6cb00067882 */ /* 0x000fe20000000000 */
[----:B------:R-:W-:Y:S01]  /*39e0*/  UMOV UR7, 0x4011c4d3 ;  /* 0x4011c4d300077882 */ /* 0x000fe20000000000 */
[----:B------:R-:W-:Y:S02]  /*39f0*/  BSSY.RECONVERGENT B1, `(.L_x_100) ;  /* 0x0000012000017945 */ /* 0x000fe40003800200 */
[----:B------:R-:W0:Y:S02]  /*3a00*/  MUFU.RCP64H R5, R43 ;  /* 0x0000002b00057308 */ /* 0x000e240000001800 */
        /* <DEDUP_REMOVED lines=13> */
[----:B------:R-:W-:-:S07]  /*3ae0*/  IMAD.MOV.U32 R5, RZ, RZ, 0x4011c4d3 ;  /* 0x4011c4d3ff057424 */ /* 0x000fce00078e00ff */
[----:B------:R-:W-:Y:S05]  /*3af0*/  CALL.REL.NOINC `($__internal_1_$__cuda_sm20_div_rn_f64_full) ;  /* 0x0000000800687944 */ /* 0x000fea0003c00000 */
[----:B------:R-:W-:-:S07]  /*3b00*/  IMAD.MOV.U32 R7, RZ, RZ, R5 ;  /* 0x000000ffff077224 */ /* 0x000fce00078e0005 */
.L_x_101:
[----:B------:R-:W-:Y:S05]  /*3b10*/  BSYNC.RECONVERGENT B1 ;  /* 0x0000000000017941 */ /* 0x000fea0003800200 */
.L_x_100:
[----:B------:R-:W-:-:S06]  /*3b20*/  DSETP.GE.AND P0, PT, R6, 2.14748364800000000000e+09, PT ;  /* 0x41e000000600742a */ /* 0x000fcc0003f06000 */
[----:B------:R-:W-:-:S14]  /*3b30*/  DSETP.EQ.OR P0, PT, R6, +INF , !P0 ;  /* 0x7ff000000600742a */ /* 0x000fdc0004702400 */
[----:B------:R-:W-:Y:S05]  /*3b40*/  @P0 BRA `(.L_x_95) ;  /* 0x00000000000c0947 */ /* 0x000fea0003800000 */
[----:B------:R-:W-:Y:S02]  /*3b50*/  MOV R16, R7 ;  /* 0x0000000700107202 */ /* 0x000fe40000000f00 */
[----:B------:R-:W-:-:S07]  /*3b60*/  MOV R14, 0x3b80 ;  /* 0x00003b80000e7802 */ /* 0x000fce0000000f00 */
[----:B------:R-:W-:Y:S05]  /*3b70*/  CALL.REL.NOINC `($dec_osc_batch_f32$__internal_trig_reduction_slowpathd) ;  /* 0x0000000c00d87944 */ /* 0x000fea0003c00000 */
.L_x_95:
[----:B------:R-:W-:Y:S05]  /*3b80*/  BSYNC.RECONVERGENT B0 ;  /* 0x0000000000007941 */ /* 0x000fea0003800200 */
.L_x_94:
[----:B------:R-:W3:Y:S01]  /*3b90*/  LDCU UR5, c[0x0][0x39c] ;  /* 0x00007380ff0577ac */ /* 0x000ee20008000800 */
[----:B------:R-:W-:-:S05]  /*3ba0*/  VIADD R2, R2, UR4 ;  /* 0x0000000402027c36 */ /* 0x000fca0008000000 */
[----:B---3--:R-:W-:-:S13]  /*3bb0*/  ISETP.GE.AND P0, PT, R2, UR5, PT ;  /* 0x0000000502007c0c */ /* 0x008fda000bf06270 */
[----:B------:R-:W-:Y:S05]  /*3bc0*/  @!P0 BRA `(.L_x_102) ;  /* 0xfffffff400e08947 */ /* 0x000fea000383ffff */
[----:B------:R-:W-:Y:S05]  /*3bd0*/  EXIT ;  /* 0x000000000000794d */ /* 0x000fea0003800000 */
.L_x_50:
[----:B------:R-:W-:Y:S02]  /*3be0*/  ULOP3.LUT UR6, UR11, 0x7, URZ, 0xc0, !UPT ;  /* 0x000000070b067892 */ /* 0x000fe4000f8ec0ff */
[----:B------:R-:W-:Y:S02]  /*3bf0*/  UIADD3 UR5, UPT, UPT, UR11, -0x1, URZ ;  /* 0xffffffff0b057890 */ /* 0x000fe4000fffe0ff */
[----:B------:R-:W-:Y:S02]  /*3c00*/  ULOP3.LUT UR8, UR11, 0x3, URZ, 0xc0, !UPT ;  /* 0x000000030b087892 */ /* 0x000fe4000f8ec0ff */
[----:B------:R-:W-:Y:S02]  /*3c10*/  ULOP3.LUT UR9, UR11, 0x7ffffff8, URZ, 0xc0, !UPT ;  /* 0x7ffffff80b097892 */ /* 0x000fe4000f8ec0ff */
[----:B------:R-:W-:-:S12]  /*3c20*/  UIADD3 UR7, UPT, UPT, UR6, -0x1, URZ ;  /* 0xffffffff06077890 */ /* 0x000fd8000fffe0ff */
.L_x_116:
[----:B012---:R-:W0:Y:S02]  /*3c30*/  LDC.64 R4, c[0x0][0x388] ;  /* 0x0000e200ff047b82 */ /* 0x007e240000000a00 */
[----:B0-----:R-:W-:-:S05]  /*3c40*/  IMAD.WIDE R4, R2, 0x4, R4 ;  /* 0x0000000402047825 */ /* 0x001fca00078e0204 */
[----:B------:R0:W5:Y:S01]  /*3c50*/  LDG.E.CONSTANT R10, desc[UR12][R4.64] ;  /* 0x0000000c040a7981 */ /* 0x000162000c1e9900 */
[----:B------:R-:W-:-:S09]  /*3c60*/  UISETP.GE.AND UP0, UPT, UR11, 0x1, UPT ;  /* 0x000000010b00788c */ /* 0x000fd2000bf06270 */
        /* <DEDUP_REMOVED lines=8> */
.L_x_105:
        /* <DEDUP_REMOVED lines=14> */
.L_x_104:
[----:B------:R-:W-:-:S09]  /*3dd0*/  UISETP.NE.AND UP0, UPT, UR6, URZ, UPT ;  /* 0x000000ff0600728c */ /* 0x000fd2000bf05270 */
[----:B------:R-:W-:Y:S05]  /*3de0*/  BRA.U !UP0, `(.L_x_103) ;  /* 0x0000000108887547 */ /* 0x000fea000b800000 */
[----:B------:R-:W-:Y:S02]  /*3df0*/  UISETP.GE.U32.AND UP1, UPT, UR7, 0x3, UPT ;  /* 0x000000030700788c */ /* 0x000fe4000bf26070 */
[----:B------:R-:W-:-:S07]  /*3e00*/  UISETP.NE.AND UP0, UPT, UR8, URZ, UPT ;  /* 0x000000ff0800728c */ /* 0x000fce000bf05270 */
[----:B------:R-:W-:Y:S05]  /*3e10*/  BRA.U !UP1, `(.L_x_106) ;  /* 0x0000000109287547 */ /* 0x000fea000b800000 */
        /* <DEDUP_REMOVED lines=10> */
.L_x_106:
[----:B------:R-:W-:Y:S05]  /*3ec0*/  BRA.U !UP0, `(.L_x_103) ;  /* 0x0000000108507547 */ /* 0x000fea000b800000 */
[----:B------:R-:W-:-:S06]  /*3ed0*/  ULOP3.LUT UP0, URZ, UR11, 0x1, URZ, 0xc0, !UPT ;  /* 0x000000010bff7892 */ /* 0x000fcc000f80c0ff */
[----:B------:R-:W-:-:S05]  /*3ee0*/  PLOP3.LUT P0, PT, PT, PT, UP0, 0x80, 0x8 ;  /* 0x000000000008781c */ /* 0x000fca0003f0f008 */
[----:B------:R-:W1:Y:S01]  /*3ef0*/  @UP0 LDCU.64 UR16, c[0x0][0x3a8] ;  /* 0x00007500ff1007ac */ /* 0x000e620008000a00 */
[----:B------:R-:W3:Y:S01]  /*3f00*/  @UP0 LDCU UR14, c[0x0][0x398] ;  /* 0x00007300ff0e07ac */ /* 0x000ee20008000800 */
[----:B------:R-:W-:Y:S01]  /*3f10*/  UISETP.NE.AND UP0, UPT, UR8, 0x1, UPT ;  /* 0x000000010800788c */ /* 0x000fe2000bf05270 */
[----:B-1----:R-:W-:Y:S01]  /*3f20*/  MOV R6, UR16 ;  /* 0x0000001000067c02 */ /* 0x002fe20008000f00 */
[----:B------:R-:W-:-:S07]  /*3f30*/  IMAD.U32 R7, RZ, RZ, UR17 ;  /* 0x00000011ff077e24 */ /* 0x000fce000f8e00ff */
[----:B---3--:R-:W-:Y:S05]  /*3f40*/  BRA.U !UP0, `(.L_x_107) ;  /* 0x0000000108207547 */ /* 0x008fea000b800000 */
[----:B0-2---:R-:W0:Y:S01]  /*3f50*/  LDC.64 R4, c[0x0][0x3a8] ;  /* 0x0000ea00ff047b82 */ /* 0x005e220000000a00 */
[----:B------:R-:W1:Y:S01]  /*3f60*/  LDCU UR10, c[0x0][0x398] ;  /* 0x00007300ff0a77ac */ /* 0x000e620008000800 */
[----:B------:R-:W-:Y:S02]  /*3f70*/  IMAD.MOV.U32 R11, RZ, RZ, 0x7fc00000 ;  /* 0x7fc00000ff0b7424 */ /* 0x000fe400078e00ff */
[----:B-1----:R-:W-:Y:S02]  /*3f80*/  IMAD R9, R2, UR10, R3 ;  /* 0x0000000a02097c24 */ /* 0x002fe4000f8e0203 */
[----:B------:R-:W-:Y:S02]  /*3f90*/  VIADD R3, R3, 0x2 ;  /* 0x0000000203037836 */ /* 0x000fe40000000000 */
[----:B0-----:R-:W-:-:S05]  /*3fa0*/  IMAD.WIDE R4, R9, 0x4, R4 ;  /* 0x0000000409047825 */ /* 0x001fca00078e0204 */
[----:B------:R1:W-:Y:S04]  /*3fb0*/  STG.E desc[UR12][R4.64], R11 ;  /* 0x0000000b04007986 */ /* 0x0003e8000c10190c */
[----:B------:R1:W-:Y:S02]  /*3fc0*/  STG.E desc[UR12][R4.64+0x4], R11 ;  /* 0x0000040b04007986 */ /* 0x0003e4000c10190c */
.L_x_107:
[----:B012---:R-:W-:Y:S01]  /*3fd0*/  @P0 IMAD R5, R2, UR14, R3 ;  /* 0x0000000e02050c24 */ /* 0x007fe2000f8e0203 */
[----:B------:R-:W-:-:S03]  /*3fe0*/  MOV R3, 0x7fc00000 ;  /* 0x7fc0000000037802 */ /* 0x000fc60000000f00 */
[----:B------:R-:W-:-:S05]  /*3ff0*/  @P0 IMAD.WIDE R4, R5, 0x4, R6 ;  /* 0x0000000405040825 */ /* 0x000fca00078e0206 */
[----:B------:R1:W-:Y:S02]  /*4000*/  @P0 STG.E desc[UR12][R4.64], R3 ;  /* 0x0000000304000986 */ /* 0x0003e4000c10190c */
.L_x_103:
        /* <DEDUP_REMOVED lines=29> */
.L_x_111:
[----:B------:R-:W-:Y:S05]  /*41e0*/  BSYNC.RECONVERGENT B1 ;  /* 0x0000000000017941 */ /* 0x000fea0003800200 */
.L_x_110:
[C---:B------:R-:W-:Y:S01]  /*41f0*/  DSETP.GE.AND P0, PT, R6.reuse, 2.14748364800000000000e+09, PT ;  /* 0x41e000000600742a */ /* 0x040fe20003f06000 */
[----:B------:R-:W-:Y:S05]  /*4200*/  BSSY.RECONVERGENT B1, `(.L_x_112) ;  /* 0x0000006000017945 */ /* 0x000fea0003800200 */
[----:B------:R-:W-:-:S14]  /*4210*/  DSETP.EQ.OR P0, PT, R6, +INF , !P0 ;  /* 0x7ff000000600742a */ /* 0x000fdc0004702400 */
[----:B------:R-:W-:Y:S05]  /*4220*/  @P0 BRA `(.L_x_113) ;  /* 0x00000000000c0947 */ /* 0x000fea0003800000 */
[----:B------:R-:W-:Y:S01]  /*4230*/  IMAD.MOV.U32 R16, RZ, RZ, R7 ;  /* 0x000000ffff107224 */ /* 0x000fe200078e0007 */
[----:B------:R-:W-:-:S07]  /*4240*/  MOV R14, 0x4260 ;  /* 0x00004260000e7802 */ /* 0x000fce0000000f00 */
[----:B------:R-:W-:Y:S05]  /*4250*/  CALL.REL.NOINC `($dec_osc_batch_f32$__internal_trig_reduction_slowpathd) ;  /* 0x0000000800207944 */ /* 0x000fea0003c00000 */
.L_x_113:
[----:B------:R-:W-:Y:S05]  /*4260*/  BSYNC.RECONVERGENT B1 ;  /* 0x0000000000017941 */ /* 0x000fea0003800200 */
.L_x_112:
[----:B------:R-:W-:Y:S01]  /*4270*/  DMUL R42, R10, 0.5 ;  /* 0x3fe000000a2a7828 */ /* 0x000fe20000000000 */
[----:B------:R-:W-:Y:S01]  /*4280*/  MOV R4, 0x1 ;  /* 0x0000000100047802 */ /* 0x000fe20000000f00 */
        /* <DEDUP_REMOVED lines=20> */
.L_x_115:
[----:B------:R-:W-:Y:S05]  /*43d0*/  BSYNC.RECONVERGENT B1 ;  /* 0x0000000000017941 */ /* 0x000fea0003800200 */
.L_x_114:
[----:B------:R-:W-:-:S06]  /*43e0*/  DSETP.GE.AND P0, PT, R6, 2.14748364800000000000e+09, PT ;  /* 0x41e000000600742a */ /* 0x000fcc0003f06000 */
[----:B------:R-:W-:-:S14]  /*43f0*/  DSETP.EQ.OR P0, PT, R6, +INF , !P0 ;  /* 0x7ff000000600742a */ /* 0x000fdc0004702400 */
[----:B------:R-:W-:Y:S05]  /*4400*/  @P0 BRA `(.L_x_109) ;  /* 0x00000000000c0947 */ /* 0x000fea0003800000 */
[----:B------:R-:W-:Y:S02]  /*4410*/  MOV R16, R7 ;  /* 0x0000000700107202 */ /* 0x000fe40000000f00 */
[----:B------:R-:W-:-:S07]  /*4420*/  MOV R14, 0x4440 ;  /* 0x00004440000e7802 */ /* 0x000fce0000000f00 */
[----:B------:R-:W-:Y:S05]  /*4430*/  CALL.REL.NOINC `($dec_osc_batch_f32$__internal_trig_reduction_slowpathd) ;  /* 0x0000000400a87944 */ /* 0x000fea0003c00000 */
.L_x_109:
[----:B------:R-:W-:Y:S05]  /*4440*/  BSYNC.RECONVERGENT B0 ;  /* 0x0000000000007941 */ /* 0x000fea0003800200 */
.L_x_108:
[----:B------:R-:W3:Y:S01]  /*4450*/  LDCU UR10, c[0x0][0x39c] ;  /* 0x00007380ff0a77ac */ /* 0x000ee20008000800 */
[----:B------:R-:W-:-:S05]  /*4460*/  VIADD R2, R2, UR4 ;  /* 0x0000000402027c36 */ /* 0x000fca0008000000 */
[----:B---3--:R-:W-:-:S13]  /*4470*/  ISETP.GE.AND P0, PT, R2, UR10, PT ;  /* 0x0000000a02007c0c */ /* 0x008fda000bf06270 */
[----:B------:R-:W-:Y:S05]  /*4480*/  @!P0 BRA `(.L_x_116) ;  /* 0xfffffff400e88947 */ /* 0x000fea000383ffff */
[----:B------:R-:W-:Y:S05]  /*4490*/  EXIT ;  /* 0x000000000000794d */ /* 0x000fea0003800000 */
        .weak           $__internal_1_$__cuda_sm20_div_rn_f64_full
        .type           $__internal_1_$__cuda_sm20_div_rn_f64_full,@function
        .size           $__internal_1_$__cuda_sm20_div_rn_f64_full,($dec_osc_batch_f32$__internal_trig_reduction_slowpathd - $__internal_1_$__cuda_sm20_div_rn_f64_full)
$__internal_1_$__cuda_sm20_div_rn_f64_full:
[C---:B------:R-:W-:Y:S01]  /*44a0*/  FSETP.GEU.AND P0, PT, |R43|.reuse, 1.469367938527859385e-39, PT ;  /* 0x001000002b00780b */ /* 0x040fe20003f0e200 */
[----:B------:R-:W-:Y:S01]  /*44b0*/  IMAD.MOV.U32 R54, RZ, RZ, 0x1 ;  /* 0x00000001ff367424 */ /* 0x000fe200078e00ff */
[----:B------:R-:W-:Y:S01]  /*44c0*/  LOP3.LUT R40, R43, 0x800fffff, RZ, 0xc0, !PT ;  /* 0x800fffff2b287812 */ /* 0x000fe200078ec0ff */
[----:B------:R-:W-:Y:S01]  /*44d0*/  IMAD.MOV.U32 R52, RZ, RZ, R6 ;  /* 0x000000ffff347224 */ /* 0x000fe200078e0006 */
[----:B------:R-:W-:Y:S01]  /*44e0*/  MOV R53, R5 ;  /* 0x0000000500357202 */ /* 0x000fe20000000f00 */
[----:B------:R-:W-:Y:S01]  /*44f0*/  BSSY.RECONVERGENT B2, `(.L_x_117) ;  /* 0x0000059000027945 */ /* 0x000fe20003800200 */
[----:B------:R-:W-:Y:S01]  /*4500*/  LOP3.LUT R41, R40, 0x3ff00000, RZ, 0xfc, !PT ;  /* 0x3ff0000028297812 */ /* 0x000fe200078efcff */
[----:B------:R-:W-:Y:S01]  /*4510*/  IMAD.MOV.U32 R40, RZ, RZ, R42 ;  /* 0x000000ffff287224 */ /* 0x000fe200078e002a */
[C---:B------:R-:W-:Y:S02]  /*4520*/  FSETP.GEU.AND P3, PT, |R53|.reuse, 1.469367938527859385e-39, PT ;  /* 0x001000003500780b */ /* 0x040fe40003f6e200 */
[----:B------:R-:W-:-:S02]  /*4530*/  LOP3.LUT R5, R53, 0x7ff00000, RZ, 0xc0, !PT ;  /* 0x7ff0000035057812 */ /* 0x000fc400078ec0ff */
[----:B------:R-:W-:Y:S01]  /*4540*/  LOP3.LUT R8, R43, 0x7ff00000, RZ, 0xc0, !PT ;  /* 0x7ff000002b087812 */ /* 0x000fe200078ec0ff */
[----:B------:R-:W-:-:S03]  /*4550*/  @!P0 DMUL R40, R42, 8.98846567431157953865e+307 ;  /* 0x7fe000002a288828 */ /* 0x000fc60000000000 */
[----:B------:R-:W-:-:S03]  /*4560*/  ISETP.GE.U32.AND P2, PT, R5, R8, PT ;  /* 0x000000080500720c */ /* 0x000fc60003f46070 */
[----:B------:R-:W0:Y:S02]  /*4570*/  MUFU.RCP64H R55, R41 ;  /* 0x0000002900377308 */ /* 0x000e240000001800 */
[----:B------:R-:W-:Y:S02]  /*4580*/  @!P3 LOP3.LUT R6, R43, 0x7ff00000, RZ, 0xc0, !PT ;  /* 0x7ff000002b06b812 */ /* 0x000fe400078ec0ff */
[----:B------:R-:W-:Y:S02]  /*4590*/  @!P3 MOV R60, RZ ;  /* 0x000000ff003cb202 */ /* 0x000fe40000000f00 */
[----:B------:R-:W-:Y:S01]  /*45a0*/  @!P3 ISETP.GE.U32.AND P4, PT, R5, R6, PT ;  /* 0x000000060500b20c */ /* 0x000fe20003f86070 */
[----:B------:R-:W-:Y:S01]  /*45b0*/  IMAD.MOV.U32 R6, RZ, RZ, 0x1ca00000 ;  /* 0x1ca00000ff067424 */ /* 0x000fe200078e00ff */
[----:B------:R-:W-:-:S04]  /*45c0*/  @!P0 LOP3.LUT R8, R41, 0x7ff00000, RZ, 0xc0, !PT ;  /* 0x7ff0000029088812 */ /* 0x000fc800078ec0ff */
[C---:B------:R-:W-:Y:S02]  /*45d0*/  @!P3 SEL R9, R6.reuse, 0x63400000, !P4 ;  /* 0x634000000609b807 */ /* 0x040fe40006000000 */
[----:B------:R-:W-:Y:S02]  /*45e0*/  SEL R7, R6, 0x63400000, !P2 ;  /* 0x6340000006077807 */ /* 0x000fe40005000000 */
[----:B------:R-:W-:Y:S01]  /*45f0*/  @!P3 LOP3.LUT R9, R9, 0x80000000, R53, 0xf8, !PT ;  /* 0x800000000909b812 */ /* 0x000fe200078ef835 */
[----:B0-----:R-:W-:-:S03]  /*4600*/  DFMA R58, R54, -R40, 1 ;  /* 0x3ff00000363a742b */ /* 0x001fc60000000828 */
[----:B------:R-:W-:-:S05]  /*4610*/  @!P3 LOP3.LUT R61, R9, 0x100000, RZ, 0xfc, !PT ;  /* 0x00100000093db812 */ /* 0x000fca00078efcff */
[----:B------:R-:W-:-:S08]  /*4620*/  DFMA R58, R58, R58, R58 ;  /* 0x0000003a3a3a722b */ /* 0x000fd0000000003a */
[----:B------:R-:W-:Y:S01]  /*4630*/  DFMA R58, R54, R58, R54 ;  /* 0x0000003a363a722b */ /* 0x000fe20000000036 */
[----:B------:R-:W-:Y:S01]  /*4640*/  LOP3.LUT R55, R7, 0x800fffff, R53, 0xf8, !PT ;  /* 0x800fffff07377812 */ /* 0x000fe200078ef835 */
[----:B------:R-:W-:Y:S02]  /*4650*/  IMAD.MOV.U32 R54, RZ, RZ, R52 ;  /* 0x000000ffff367224 */ /* 0x000fe400078e0034 */
[----:B------:R-:W-:-:S04]  /*4660*/  IMAD.MOV.U32 R7, RZ, RZ, R5 ;  /* 0x000000ffff077224 */ /* 0x000fc800078e0005 */
[----:B------:R-:W-:Y:S02]  /*4670*/  DFMA R56, R58, -R40, 1 ;  /* 0x3ff000003a38742b */ /* 0x000fe40000000828 */
[----:B------:R-:W-:-:S06]  /*4680*/  @!P3 DFMA R54, R54, 2, -R60 ;  /* 0x400000003636b82b */ /* 0x000fcc000000083c */
[----:B------:R-:W-:-:S04]  /*4690*/  DFMA R58, R58, R56, R58 ;  /* 0x000000383a3a722b */ /* 0x000fc8000000003a */
[----:B------:R-:W-:-:S04]  /*46a0*/  @!P3 LOP3.LUT R7, R55, 0x7ff00000, RZ, 0xc0, !PT ;  /* 0x7ff000003707b812 */ /* 0x000fc800078ec0ff */
[----:B------:R-:W-:Y:S01]  /*46b0*/  DMUL R56, R58, R54 ;  /* 0x000000363a387228 */ /* 0x000fe20000000000 */
[----:B------:R-:W-:-:S05]  /*46c0*/  VIADD R9, R7, 0xffffffff ;  /* 0xffffffff07097836 */ /* 0x000fca0000000000 */
[----:B------:R-:W-:Y:S01]  /*46d0*/  ISETP.GT.U32.AND P0, PT, R9, 0x7feffffe, PT ;  /* 0x7feffffe0900780c */ /* 0x000fe20003f04070 */
[----:B------:R-:W-:Y:S01]  /*46e0*/  VIADD R9, R8, 0xffffffff ;  /* 0xffffffff08097836 */ /* 0x000fe20000000000 */
[----:B------:R-:W-:-:S04]  /*46f0*/  DFMA R60, R56, -R40, R54 ;  /* 0x80000028383c722b */ /* 0x000fc80000000036 */
[----:B------:R-:W-:-:S04]  /*4700*/  ISETP.GT.U32.OR P0, PT, R9, 0x7feffffe, P0 ;  /* 0x7feffffe0900780c */ /* 0x000fc80000704470 */
[----:B------:R-:W-:-:S09]  /*4710*/  DFMA R56, R58, R60, R56 ;  /* 0x0000003c3a38722b */ /* 0x000fd20000000038 */
[----:B------:R-:W-:Y:S05]  /*4720*/  @P0 BRA `(.L_x_118) ;  /* 0x0000000000740947 */ /* 0x000fea0003800000 */
[----:B------:R-:W-:-:S04]  /*4730*/  LOP3.LUT R8, R43, 0x7ff00000, RZ, 0xc0, !PT ;  /* 0x7ff000002b087812 */ /* 0x000fc800078ec0ff */
[CC--:B------:R-:W-:Y:S02]  /*4740*/  VIADDMNMX R7, R5.reuse, -R8.reuse, 0xb9600000, !PT ;  /* 0xb960000005077446 */ /* 0x0c0fe40007800908 */
[----:B------:R-:W-:Y:S01]  /*4750*/  ISETP.GE.U32.AND P0, PT, R5, R8, PT ;  /* 0x000000080500720c */ /* 0x000fe20003f06070 */
[----:B------:R-:W-:Y:S01]  /*4760*/  IMAD.MOV.U32 R8, RZ, RZ, RZ ;  /* 0x000000ffff087224 */ /* 0x000fe200078e00ff */
[----:B------:R-:W-:Y:S02]  /*4770*/  VIMNMX R7, PT, PT, R7, 0x46a00000, PT ;  /* 0x46a0000007077848 */ /* 0x000fe40003fe0100 */
[----:B------:R-:W-:-:S04]  /*4780*/  SEL R6, R6, 0x63400000, !P0 ;  /* 0x6340000006067807 */ /* 0x000fc80004000000 */
[----:B------:R-:W-:-:S05]  /*4790*/  IADD3 R6, PT, PT, -R6, R7, RZ ;  /* 0x0000000706067210 */ /* 0x000fca0007ffe1ff */
[----:B------:R-:W-:-:S06]  /*47a0*/  VIADD R9, R6, 0x7fe00000 ;  /* 0x7fe0000006097836 */ /* 0x000fcc0000000000 */
[----:B------:R-:W-:-:S10]  /*47b0*/  DMUL R58, R56, R8 ;  /* 0x00000008383a7228 */ /* 0x000fd40000000000 */
[----:B------:R-:W-:-:S13]  /*47c0*/  FSETP.GTU.AND P0, PT, |R59|, 1.469367938527859385e-39, PT ;  /* 0x001000003b00780b */ /* 0x000fda0003f0c200 */
[----:B------:R-:W-:Y:S05]  /*47d0*/  @P0 BRA `(.L_x_119) ;  /* 0x0000000000a80947 */ /* 0x000fea0003800000 */
[----:B------:R-:W-:-:S06]  /*47e0*/  DFMA R40, R56, -R40, R54 ;  /* 0x800000283828722b */ /* 0x000fcc0000000036 */
[----:B------:R-:W-:-:S04]  /*47f0*/  IMAD.MOV.U32 R40, RZ, RZ, RZ ;  /* 0x000000ffff287224 */ /* 0x000fc800078e00ff */
[C---:B------:R-:W-:Y:S02]  /*4800*/  FSETP.NEU.AND P0, PT, R41.reuse, RZ, PT ;  /* 0x000000ff2900720b */ /* 0x040fe40003f0d000 */
[----:B------:R-:W-:-:S04]  /*4810*/  LOP3.LUT R42, R41, 0x80000000, R43, 0x48, !PT ;  /* 0x80000000292a7812 */ /* 0x000fc800078e482b */
[----:B------:R-:W-:-:S07]  /*4820*/  LOP3.LUT R41, R42, R9, RZ, 0xfc, !PT ;  /* 0x000000092a297212 */ /* 0x000fce00078efcff */
[----:B------:R-:W-:Y:S05]  /*4830*/  @!P0 BRA `(.L_x_119) ;  /* 0x0000000000908947 */ /* 0x000fea0003800000 */
[C---:B------:R-:W-:Y:S01]  /*4840*/  IADD3 R9, PT, PT, -R6.reuse, RZ, RZ ;  /* 0x000000ff06097210 */ /* 0x040fe20007ffe1ff */
[----:B------:R-:W-:Y:S01]  /*4850*/  IMAD.MOV.U32 R8, RZ, RZ, RZ ;  /* 0x000000ffff087224 */ /* 0x000fe200078e00ff */
[----:B------:R-:W-:-:S05]  /*4860*/  IADD3 R6, PT, PT, -R6, -0x43300000, RZ ;  /* 0xbcd0000006067810 */ /* 0x000fca0007ffe1ff */
[----:B------:R-:W-:Y:S02]  /*4870*/  DFMA R8, R58, -R8, R56 ;  /* 0x800000083a08722b */ /* 0x000fe40000000038 */
[----:B------:R-:W-:-:S08]  /*4880*/  DMUL.RP R56, R56, R40 ;  /* 0x0000002838387228 */ /* 0x000fd00000008000 */
[----:B------:R-:W-:Y:S02]  /*4890*/  FSETP.NEU.AND P0, PT, |R9|, R6, PT ;  /* 0x000000060900720b */ /* 0x000fe40003f0d200 */
[----:B------:R-:W-:Y:S02]  /*48a0*/  LOP3.LUT R42, R57, R42, RZ, 0x3c, !PT ;  /* 0x0000002a392a7212 */ /* 0x000fe400078e3cff */
[----:B------:R-:W-:Y:S02]  /*48b0*/  FSEL R6, R56, R58, !P0 ;  /* 0x0000003a38067208 */ /* 0x000fe40004000000 */
[----:B------:R-:W-:-:S03]  /*48c0*/  FSEL R7, R42, R59, !P0 ;  /* 0x0000003b2a077208 */ /* 0x000fc60004000000 */
[----:B------:R-:W-:Y:S02]  /*48d0*/  IMAD.MOV.U32 R58, RZ, RZ, R6 ;  /* 0x000000ffff3a7224 */ /* 0x000fe400078e0006 */
[----:B------:R-:W-:Y:S01]  /*48e0*/  IMAD.MOV.U32 R59, RZ, RZ, R7 ;  /* 0x000000ffff3b7224 */ /* 0x000fe200078e0007 */
[----:B------:R-:W-:Y:S06]  /*48f0*/  BRA `(.L_x_119) ;  /* 0x0000000000607947 */ /* 0x000fec0003800000 */
.L_x_118:
[----:B------:R-:W-:-:S14]  /*4900*/  DSETP.NAN.AND P0, PT, R52, R52, PT ;  /* 0x000000343400722a */ /* 0x000fdc0003f08000 */
[----:B------:R-:W-:Y:S05]  /*4910*/  @P0 BRA `(.L_x_120) ;  /* 0x00000000004c0947 */ /* 0x000fea0003800000 */
[----:B------:R-:W-:-:S14]  /*4920*/  DSETP.NAN.AND P0, PT, R42, R42, PT ;  /* 0x0000002a2a00722a */ /* 0x000fdc0003f08000 */
[----:B------:R-:W-:Y:S05]  /*4930*/  @P0 BRA `(.L_x_121) ;  /* 0x0000000000340947 */ /* 0x000fea0003800000 */
[----:B------:R-:W-:Y:S01]  /*4940*/  ISETP.NE.AND P0, PT, R7, R8, PT ;  /* 0x000000080700720c */ /* 0x000fe20003f05270 */
[----:B------:R-:W-:Y:S01]  /*4950*/  IMAD.MOV.U32 R59, RZ, RZ, -0x80000 ;  /* 0xfff80000ff3b7424 */ /* 0x000fe200078e00ff */
[----:B------:R-:W-:-:S11]  /*4960*/  MOV R58, 0x0 ;  /* 0x00000000003a7802 */ /* 0x000fd60000000f00 */
[----:B------:R-:W-:Y:S05]  /*4970*/  @!P0 BRA `(.L_x_119) ;  /* 0x0000000000408947 */ /* 0x000fea0003800000 */
[----:B------:R-:W-:Y:S02]  /*4980*/  ISETP.NE.AND P0, PT, R7, 0x7ff00000, PT ;  /* 0x7ff000000700780c */ /* 0x000fe40003f05270 */
[----:B------:R-:W-:Y:S02]  /*4990*/  LOP3.LUT R43, R53, 0x80000000, R43, 0x48, !PT ;  /* 0x80000000352b7812 */ /* 0x000fe400078e482b */
[----:B------:R-:W-:-:S13]  /*49a0*/  ISETP.EQ.OR P0, PT, R8, RZ, !P0 ;  /* 0x000000ff0800720c */ /* 0x000fda0004702670 */
[----:B------:R-:W-:Y:S01]  /*49b0*/  @P0 LOP3.LUT R5, R43, 0x7ff00000, RZ, 0xfc, !PT ;  /* 0x7ff000002b050812 */ /* 0x000fe200078efcff */
[----:B------:R-:W-:Y:S01]  /*49c0*/  @!P0 IMAD.MOV.U32 R58, RZ, RZ, RZ ;  /* 0x000000ffff3a8224 */ /* 0x000fe200078e00ff */
[----:B------:R-:W-:Y:S01]  /*49d0*/  @P0 MOV R58, RZ ;  /* 0x000000ff003a0202 */ /* 0x000fe20000000f00 */
[----:B------:R-:W-:Y:S02]  /*49e0*/  @!P0 IMAD.MOV.U32 R59, RZ, RZ, R43 ;  /* 0x000000ffff3b8224 */ /* 0x000fe400078e002b */
[----:B------:R-:W-:Y:S01]  /*49f0*/  @P0 IMAD.MOV.U32 R59, RZ, RZ, R5 ;  /* 0x000000ffff3b0224 */ /* 0x000fe200078e0005 */
[----:B------:R-:W-:Y:S06]  /*4a00*/  BRA `(.L_x_119) ;  /* 0x00000000001c7947 */ /* 0x000fec0003800000 */
.L_x_121:
[----:B------:R-:W-:Y:S01]  /*4a10*/  LOP3.LUT R5, R43, 0x80000, RZ, 0xfc, !PT ;  /* 0x000800002b057812 */ /* 0x000fe200078efcff */
[----:B------:R-:W-:-:S04]  /*4a20*/  IMAD.MOV.U32 R58, RZ, RZ, R42 ;  /* 0x000000ffff3a7224 */ /* 0x000fc800078e002a */
[----:B------:R-:W-:Y:S01]  /*4a30*/  IMAD.MOV.U32 R59, RZ, RZ, R5 ;  /* 0x000000ffff3b7224 */ /* 0x000fe200078e0005 */
[----:B------:R-:W-:Y:S06]  /*4a40*/  BRA `(.L_x_119) ;  /* 0x00000000000c7947 */ /* 0x000fec0003800000 */
.L_x_120:
[----:B------:R-:W-:Y:S02]  /*4a50*/  LOP3.LUT R5, R53, 0x80000, RZ, 0xfc, !PT ;  /* 0x0008000035057812 */ /* 0x000fe400078efcff */
[----:B------:R-:W-:-:S03]  /*4a60*/  MOV R58, R52 ;  /* 0x00000034003a7202 */ /* 0x000fc60000000f00 */
[----:B------:R-:W-:-:S07]  /*4a70*/  IMAD.MOV.U32 R59, RZ, RZ, R5 ;  /* 0x000000ffff3b7224 */ /* 0x000fce00078e0005 */
.L_x_119:
[----:B------:R-:W-:Y:S05]  /*4a80*/  BSYNC.RECONVERGENT B2 ;  /* 0x0000000000027941 */ /* 0x000fea0003800200 */
.L_x_117:
[----:B------:R-:W-:Y:S01]  /*4a90*/  MOV R8, R0 ;  /* 0x0000000000087202 */ /* 0x000fe20000000f00 */
[----:B------:R-:W-:Y:S02]  /*4aa0*/  IMAD.MOV.U32 R9, RZ, RZ, 0x0 ;  /* 0x00000000ff097424 */ /* 0x000fe400078e00ff */
[----:B------:R-:W-:Y:S02]  /*4ab0*/  IMAD.MOV.U32 R6, RZ, RZ, R58 ;  /* 0x000000ffff067224 */ /* 0x000fe400078e003a */
[----:B------:R-:W-:Y:S01]  /*4ac0*/  IMAD.MOV.U32 R5, RZ, RZ, R59 ;  /* 0x000000ffff057224 */ /* 0x000fe200078e003b */
[----:B------:R-:W-:Y:S06]  /*4ad0*/  RET.REL.NODEC R8 `(dec_osc_batch_f32) ;  /* 0xffffffb408487950 */ /* 0x000fec0003c3ffff */
        .type           $dec_osc_batch_f32$__internal_trig_reduction_slowpathd,@function
        .size           $dec_osc_batch_f32$__internal_trig_reduction_slowpathd,(.L_x_141 - $dec_osc_batch_f32$__internal_trig_reduction_slowpathd)
$dec_osc_batch_f32$__internal_trig_reduction_slowpathd:
        /* <DEDUP_REMOVED lines=21> */
[----:B------:R-:W-:Y:S01]  /*4c30*/  IMAD.MOV.U32 R15, RZ, RZ, R5 ;  /* 0x000000ffff0f7224 */ /* 0x000fe200078e0005 */
[----:B------:R-:W-:Y:S01]  /*4c40*/  CS2R R22, SRZ ;  /* 0x0000000000167805 */ /* 0x000fe2000001ff00 */
[----:B------:R-:W-:Y:S01]  /*4c50*/  IMAD.MOV.U32 R18, RZ, RZ, RZ ;  /* 0x000000ffff127224 */ /* 0x000fe200078e00ff */
[----:B------:R-:W-:-:S07]  /*4c60*/  LOP3.LUT R25, R4, 0x80000000, RZ, 0xfc, !PT ;  /* 0x8000000004197812 */ /* 0x000fce00078efcff */
.L_x_126:
        /* <DEDUP_REMOVED lines=11> */
[----:B------:R-:W-:Y:S02]  /*4d20*/  IADD3 R9, P0, PT, R17, R9, RZ ;  /* 0x0000000911097210 */ /* 0x000fe40007f1e0ff */
[----:B------:R-:W-:Y:S01]  /*4d30*/  LEA R17, R18, R1, 0x3 ;  /* 0x0000000112117211 */ /* 0x000fe200078e18ff */
[----:B------:R-:W-:Y:S01]  /*4d40*/  IMAD.HI.U32 R26, R5, R25, RZ ;  /* 0x00000019051a7227 */ /* 0x000fe200078e00ff */
[----:B------:R-:W-:-:S03]  /*4d50*/  IADD3 R9, P1, PT, R22, R9, RZ ;  /* 0x0000000916097210 */ /* 0x000fc60007f3e0ff */
[-C--:B------:R-:W-:Y:S02]  /*4d60*/  IMAD.HI.U32 R22, R4, R25.reuse, RZ ;  /* 0x0000001904167227 */ /* 0x080fe400078e00ff */
[----:B------:R1:W-:Y:S02]  /*4d70*/  STL.64 [R17], R8 ;  /* 0x0000000811007387 */ /* 0x0003e40000100a00 */
[----:B------:R-:W-:Y:S02]  /*4d80*/  IMAD.X R4, RZ, RZ, R22, P2 ;  /* 0x000000ffff047224 */ /* 0x000fe400010e0616 */
[----:B------:R-:W-:Y:S02]  /*4d90*/  IMAD R5, R5, R25, RZ ;  /* 0x0000001905057224 */ /* 0x000fe400078e02ff */
[----:B------:R-:W-:Y:S01]  /*4da0*/  VIADD R18, R18, 0x1 ;  /* 0x0000000112127836 */ /* 0x000fe20000000000 */
[----:B------:R-:W-:-:S04]  /*4db0*/  IADD3.X R4, P0, PT, R23, R4, RZ, P0, !PT ;  /* 0x0000000417047210 */ /* 0x000fc8000071e4ff */
[----:B------:R-:W-:Y:S01]  /*4dc0*/  IADD3.X R22, P1, PT, R5, R4, RZ, P1, !PT ;  /* 0x0000000405167210 */ /* 0x000fe20000f3e4ff */
[----:B------:R-:W-:Y:S01]  /*4dd0*/  IMAD.X R4, RZ, RZ, R26, P0 ;  /* 0x000000ffff047224 */ /* 0x000fe200000e061a */
[----:B------:R-:W-:-:S04]  /*4de0*/  ISETP.NE.AND P0, PT, R7, -0xf, PT ;  /* 0xfffffff10700780c */ /* 0x000fc80003f05270 */
[----:B------:R-:W-:-:S09]  /*4df0*/  IADD3.X R23, PT, PT, RZ, R4, RZ, P1, !PT ;  /* 0x00000004ff177210 */ /* 0x000fd20000ffe4ff */
[----:B-1----:R-:W-:Y:S05]  /*4e00*/  @P0 BRA `(.L_x_126) ;  /* 0xfffffffc00980947 */ /* 0x002fea000383ffff */
[----:B------:R-:W-:Y:S05]  /*4e10*/  BSYNC.RECONVERGENT B4 ;  /* 0x0000000000047941 */ /* 0x000fea0003800200 */
.L_x_125:
[----:B------:R-:W-:-:S07]  /*4e20*/  IMAD.MOV.U32 R5, RZ, RZ, R24 ;  /* 0x000000ffff057224 */ /* 0x000fce00078e0018 */
.L_x_124:
[----:B------:R-:W-:Y:S05]  /*4e30*/  BSYNC.RECONVERGENT B3 ;  /* 0x0000000000037941 */ /* 0x000fea0003800200 */
.L_x_123:
[----:B------:R-:W-:Y:S02]  /*4e40*/  LOP3.LUT P0, R27, R0, 0x3f, RZ, 0xc0, !PT ;  /* 0x0000003f001b7812 */ /* 0x000fe4000780c0ff */
[----:B------:R-:W-:-:S05]  /*4e50*/  IADD3 R0, PT, PT, R6, R5, RZ ;  /* 0x0000000506007210 */ /* 0x000fca0007ffe0ff */
        /* <DEDUP_REMOVED lines=9> */
[--C-:B---3--:R-:W-:Y:S02]  /*4ef0*/  @P0 SHF.R.U32.HI R19, RZ, 0x1, R21.reuse ;  /* 0x00000001ff130819 */ /* 0x108fe40000011615 */
[C---:B------:R-:W-:Y:S02]  /*4f00*/  @P0 SHF.R.U64 R17, R20.reuse, 0x1, R21 ;  /* 0x0000000114110819 */ /* 0x040fe40000001215 */
[CC--:B------:R-:W-:Y:S02]  /*4f10*/  @P0 SHF.L.U32 R15, R20.reuse, R27.reuse, RZ ;  /* 0x0000001b140f0219 */ /* 0x0c0fe400000006ff */
[----:B------:R-:W-:Y:S02]  /*4f20*/  @P0 SHF.R.U64 R6, R7, R0, R9 ;  /* 0x0000000007060219 */ /* 0x000fe40000001209 */
[----:B------:R-:W-:-:S02]  /*4f30*/  @P0 SHF.L.U64.HI R8, R20, R27, R21 ;  /* 0x0000001b14080219 */ /* 0x000fc40000010215 */
[-C--:B------:R-:W-:Y:S02]  /*4f40*/  @P0 SHF.R.U32.HI R7, RZ, R0.reuse, R9 ;  /* 0x00000000ff070219 */ /* 0x080fe40000011609 */
[----:B----4-:R-:W-:Y:S02]  /*4f50*/  @P0 SHF.L.U32 R9, R4, R27, RZ ;  /* 0x0000001b04090219 */ /* 0x010fe400000006ff */
[----:B------:R-:W-:Y:S02]  /*4f60*/  @P0 SHF.R.U64 R18, R17, R0, R19 ;  /* 0x0000000011120219 */ /* 0x000fe40000001213 */
[----:B------:R-:W-:Y:S02]  /*4f70*/  @P0 LOP3.LUT R20, R15, R6, RZ, 0xfc, !PT ;  /* 0x000000060f140212 */ /* 0x000fe400078efcff */
[----:B------:R-:W-:Y:S02]  /*4f80*/  @P0 LOP3.LUT R21, R8, R7, RZ, 0xfc, !PT ;  /* 0x0000000708150212 */ /* 0x000fe400078efcff */
[----:B------:R-:W-:-:S02]  /*4f90*/  @P0 SHF.L.U64.HI R7, R4, R27, R5 ;  /* 0x0000001b04070219 */ /* 0x000fc40000010205 */
[----:B------:R-:W-:Y:S01]  /*4fa0*/  @P0 LOP3.LUT R4, R9, R18, RZ, 0xfc, !PT ;  /* 0x0000001209040212 */ /* 0x000fe200078efcff */
[C---:B------:R-:W-:Y:S01]  /*4fb0*/  IMAD.SHL.U32 R9, R20.reuse, 0x4, RZ ;  /* 0x0000000414097824 */ /* 0x040fe200078e00ff */
[----:B------:R-:W-:Y:S02]  /*4fc0*/  @P0 SHF.R.U32.HI R0, RZ, R0, R19 ;  /* 0x00000000ff000219 */ /* 0x000fe40000011613 */
        /* <DEDUP_REMOVED lines=17> */
[----:B------:R-:W-:Y:S01]  /*50e0*/  SEL R6, R15, R17, !P1 ;  /* 0x000000110f067207 */ /* 0x000fe20004800000 */
[----:B------:R-:W-:-:S05]  /*50f0*/  @!P0 IMAD.MOV R9, RZ, RZ, -R9 ;  /* 0x000000ffff098224 */ /* 0x000fca00078e0a09 */
[----:B------:R-:W1:Y:S02]  /*5100*/  FLO.U32 R6, R6 ;  /* 0x0000000600067300 */ /* 0x000e6400000e0000 */
[C---:B-1----:R-:W-:Y:S02]  /*5110*/  IADD3 R7, PT, PT, -R6.reuse, 0x1f, RZ ;  /* 0x0000001f06077810 */ /* 0x042fe40007ffe1ff */
[----:B------:R-:W-:Y:S02]  /*5120*/  IADD3 R8, PT, PT, -R6, 0x3f, RZ ;  /* 0x0000003f06087810 */ /* 0x000fe40007ffe1ff */
[----:B------:R-:W-:-:S04]  /*5130*/  @P1 IADD3 R8, PT, PT, R7, RZ, RZ ;  /* 0x000000ff07081210 */ /* 0x000fc80007ffe0ff */
[----:B------:R-:W-:-:S13]  /*5140*/  ISETP.NE.AND P1, PT, R8, RZ, PT ;  /* 0x000000ff0800720c */ /* 0x000fda0003f25270 */
[----:B0-----:R-:W-:Y:S05]  /*5150*/  @!P1 BRA `(.L_x_128) ;  /* 0x0000000000289947 */ /* 0x001fea0003800000 */
[C---:B------:R-:W-:Y:S02]  /*5160*/  LOP3.LUT R0, R8.reuse, 0x3f, RZ, 0xc0, !PT ;  /* 0x0000003f08007812 */ /* 0x040fe400078ec0ff */
[--C-:B------:R-:W-:Y:S02]  /*5170*/  SHF.R.U64 R7, R9, 0x1, R18.reuse ;  /* 0x0000000109077819 */ /* 0x100fe40000001212 */
        /* <DEDUP_REMOVED lines=8> */
.L_x_128:
[----:B------:R-:W-:Y:S05]  /*5200*/  BSYNC.RECONVERGENT B3 ;  /* 0x0000000000037941 */ /* 0x000fea0003800200 */
.L_x_127:
[----:B------:R-:W-:-:S04]  /*5210*/  IMAD.WIDE.U32 R18, R15, 0x2168c235, RZ ;  /* 0x2168c2350f127825 */ /* 0x000fc800078e00ff */
[----:B------:R-:W-:Y:S01]  /*5220*/  IMAD.MOV.U32 R6, RZ, RZ, R19 ;  /* 0x000000ffff067224 */ /* 0x000fe200078e0013 */
[----:B------:R-:W-:Y:S01]  /*5230*/  IADD3 RZ, P1, PT, R18, R18, RZ ;  /* 0x0000001212ff7210 */ /* 0x000fe20007f3e0ff */
[----:B------:R-:W-:Y:S02]  /*5240*/  IMAD.MOV.U32 R7, RZ, RZ, RZ ;  /* 0x000000ffff077224 */ /* 0x000fe400078e00ff */
[----:B------:R-:W-:-:S04]  /*5250*/  IMAD.HI.U32 R0, R17, -0x36f0255e, RZ ;  /* 0xc90fdaa211007827 */ /* 0x000fc800078e00ff */
[----:B------:R-:W-:-:S04]  /*5260*/  IMAD.WIDE.U32 R6, R15, -0x36f0255e, R6 ;  /* 0xc90fdaa20f067825 */ /* 0x000fc800078e0006 */
[----:B------:R-:W-:-:S04]  /*5270*/  IMAD.WIDE.U32 R6, P2, R17, 0x2168c235, R6 ;  /* 0x2168c23511067825 */ /* 0x000fc80007840006 */
[----:B------:R-:W-:Y:S01]  /*5280*/  IMAD R17, R17, -0x36f0255e, RZ ;  /* 0xc90fdaa211117824 */ /* 0x000fe200078e02ff */
[----:B------:R-:W-:Y:S02]  /*5290*/  IADD3.X R0, PT, PT, R0, RZ, RZ, P2, !PT ;  /* 0x000000ff00007210 */ /* 0x000fe400017fe4ff */
[----:B------:R-:W-:Y:S02]  /*52a0*/  IADD3.X RZ, P1, PT, R6, R6, RZ, P1, !PT ;  /* 0x0000000606ff7210 */ /* 0x000fe40000f3e4ff */
[----:B------:R-:W-:-:S04]  /*52b0*/  IADD3 R7, P2, PT, R17, R7, RZ ;  /* 0x0000000711077210 */ /* 0x000fc80007f5e0ff */
        /* <DEDUP_REMOVED lines=10> */
[----:B------:R-:W-:Y:S01]  /*5360*/  IMAD.X R7, RZ, RZ, R7, P2 ;  /* 0x000000ffff077224 */ /* 0x000fe200010e0607 */
[----:B------:R-:W-:-:S02]  /*5370*/  IADD3 R8, PT, PT, R9, -R8, RZ ;  /* 0x8000000809087210 */ /* 0x000fc40007ffe0ff */
[----:B------:R-:W-:Y:S02]  /*5380*/  SHF.R.U32.HI R9, RZ, 0x1e, R5 ;  /* 0x0000001eff097819 */ /* 0x000fe40000011605 */
[----:B------:R-:W-:Y:S01]  /*5390*/  SHF.R.U64 R0, R0, 0xa, R7 ;  /* 0x0000000a00007819 */ /* 0x000fe20000001207 */
[----:B------:R-:W-:Y:S01]  /*53a0*/  IMAD.SHL.U32 R5, R8, 0x100000, RZ ;  /* 0x0010000008057824 */ /* 0x000fe200078e00ff */
[----:B------:R-:W-:Y:S02]  /*53b0*/  LEA.HI R4, R4, R9, RZ, 0x1 ;  /* 0x0000000904047211 */ /* 0x000fe400078f08ff */
[----:B------:R-:W-:Y:S02]  /*53c0*/  IADD3 R0, P2, PT, R0, 0x1, RZ ;  /* 0x0000000100007810 */ /* 0x000fe40007f5e0ff */
[----:B------:R-:W-:Y:S01]  /*53d0*/  @!P0 LOP3.LUT R16, R16, 0x80000000, RZ, 0x3c, !PT ;  /* 0x8000000010108812 */ /* 0x000fe200078e3cff */
[----:B------:R-:W-:Y:S01]  /*53e0*/  @P1 IMAD.MOV R4, RZ, RZ, -R4 ;  /* 0x000000ffff041224 */ /* 0x000fe200078e0a04 */
[----:B------:R-:W-:-:S04]  /*53f0*/  LEA.HI.X R7, R7, RZ, RZ, 0x16, P2 ;  /* 0x000000ff07077211 */ /* 0x000fc800010fb4ff */
[--C-:B------:R-:W-:Y:S02]  /*5400*/  SHF.R.U64 R0, R0, 0x1, R7.reuse ;  /* 0x0000000100007819 */ /* 0x100fe40000001207 */
[----:B------:R-:W-:Y:S02]  /*5410*/  SHF.R.U32.HI R6, RZ, 0x1, R7 ;  /* 0x00000001ff067819 */ /* 0x000fe40000011607 */
[----:B------:R-:W-:-:S04]  /*5420*/  IADD3 R7, P2, P3, RZ, RZ, R0 ;  /* 0x000000ffff077210 */ /* 0x000fc80007b5e000 */
[----:B------:R-:W-:-:S04]  /*5430*/  IADD3.X R5, PT, PT, R5, 0x3fe00000, R6, P2, P3 ;  /* 0x3fe0000005057810 */ /* 0x000fc800017e6406 */
[----:B------:R-:W-:-:S07]  /*5440*/  LOP3.LUT R16, R5, R16, RZ, 0xfc, !PT ;  /* 0x0000001005107212 */ /* 0x000fce00078efcff */
.L_x_122:
[----:B------:R-:W-:Y:S02]  /*5450*/  IMAD.MOV.U32 R15, RZ, RZ, 0x0 ;  /* 0x00000000ff0f7424 */ /* 0x000fe400078e00ff */
[----:B------:R-:W-:Y:S01]  /*5460*/  IMAD.MOV.U32 R0, RZ, RZ, R4 ;  /* 0x000000ffff007224 */ /* 0x000fe200078e0004 */
[----:B------:R-:W-:Y:S01]  /*5470*/  MOV R4, R7 ;  /* 0x0000000700047202 */ /* 0x000fe20000000f00 */
[----:B------:R-:W-:Y:S01]  /*5480*/  IMAD.MOV.U32 R5, RZ, RZ, R16 ;  /* 0x000000ffff057224 */ /* 0x000fe200078e0010 */
[----:B------:R-:W-:Y:S06]  /*5490*/  RET.REL.NODEC R14 `(dec_osc_batch_f32) ;  /* 0xffffffa80ed87950 */ /* 0x000fec0003c3ffff */
.L_x_129:
        /* <DEDUP_REMOVED lines=14> */
.L_x_141:


//--------------------- .nv.global.init           --------------------------
	.section	.nv.global.init,"aw",@progbits
	.align	8
.nv.global.init:
	.type		__cudart_i2opi_d,@object
	.size		__cudart_i2opi_d,(.L_0 - __cudart_i2opi_d)
__cudart_i2opi_d:
        /*0000*/ 	.byte	0x08, 0x5d, 0x8d, 0x1f, 0xb1, 0x5f, 0xfb, 0x6b, 0xea, 0x92, 0x52, 0x8a, 0xf7, 0x39, 0x07, 0x3d
        /* <DEDUP_REMOVED lines=8> */
.L_0:


//--------------------- .nv.shared.reserved.0     --------------------------
	.section	.nv.shared.reserved.0,"aw",@nobits
	.weak		__nv_reservedSMEM_offset_0_alias
	.size		__nv_reservedSMEM_offset_0_alias, 0, 64
	.other		__nv_reservedSMEM_offset_0_alias,@"STO_CUDA_RESERVED_SHARED STV_DEFAULT"
__nv_reservedSMEM_offset_0_alias:
	.zero		0
	.zero		64


//--------------------- .nv.constant0.dec_osc_many_series_one_param_time_major_f32 --------------------------
	.section	.nv.constant0.dec_osc_many_series_one_param_time_major_f32,"a",@progbits
	.sectionflags	@""
	.align	4
.nv.constant0.dec_osc_many_series_one_param_time_major_f32:
	.zero		936


//--------------------- .nv.constant0.dec_osc_batch_f32 --------------------------
	.section	.nv.constant0.dec_osc_batch_f32,"a",@progbits
	.sectionflags	@""
	.align	4
.nv.constant0.dec_osc_batch_f32:
	.zero		944


//--------------------- SYMBOLS --------------------------

	.type		.nv.reservedSmem.offset0,@object
	.size		.nv.reservedSmem.offset0,0x4
